	.target	sm_100a

	.elftype	@"ET_EXEC"


//--------------------- .note.nv.tkinfo           --------------------------
	.section	.note.nv.tkinfo,"",@"SHT_NOTE"
	.sectionflags	@"SHF_NOTE_NV_TKINFO"
	.tkinfo
        /*0018*/ 	.word	0x00000002
        /*0030*/ 	.string	""
        /*0030*/ 	.string	"ptxas"
        /*0030*/ 	.string	"Cuda compilation tools, release 13.0, V13.0.88"
        /*0030*/ 	.string	"Build cuda_13.0.r13.0/compiler.36424714_0"
        /*0030*/ 	.string	"-arch sm_100a -m 64 "



//--------------------- .note.nv.cuinfo           --------------------------
	.section	.note.nv.cuinfo,"",@"SHT_NOTE"
	.sectionflags	@"SHF_NOTE_NV_CUINFO"
        /*0018*/ 	.short	0x0002
        /*001a*/ 	.short	0x0064
        /*001c*/ 	.short	0x0082
	.zero		2


//--------------------- .nv.info                  --------------------------
	.section	.nv.info,"",@"SHT_CUDA_INFO"
	.align	4


	//----- nvinfo : EIATTR_REGCOUNT
	.align		4
        /*0000*/ 	.byte	0x04, 0x2f
        /*0002*/ 	.short	(.L_19 - .L_18)
	.align		4
.L_18:
        /*0004*/ 	.word	index@(_ZN7cutlass13device_kernelINS_4gemm6kernel13GemmUniversalIN4cute5tupleIJiiiiEEENS1_10collective13CollectiveMmaINS1_35MainloopSm100TmaUmmaWarpSpecializedILi17ELi2ELi4ENS5_IJNS4_1CILi4EEENSA_ILi1EEESC_EEEEENS5_IJNSA_ILi64EEENSA_ILi128EEESF_EEEaNS5_IJlSC_lEEEaSI_NS4_8TiledMMAINS4_8MMA_AtomIJNS4_15SM100_MMA_S8_SSIaaiLi64ELi128ELNS4_4UMMA5MajorE0ELSN_0ELNSM_8SaturateE0EEEEEENS4_6LayoutINS5_IJSC_SC_SC_EEENS5_IJNSA_ILi0EEEST_ST_EEEEENS5_IJNS4_10UnderscoreESW_SW_EEEEENS4_13SM90_TMA_LOADENS4_14ComposedLayoutINS4_7SwizzleILi2ELi4ELi3EEENS4_18smem_ptr_flag_bitsILi8EEENSR_INS5_IJNSA_ILi8EEESF_EEENS5_IJSF_SC_EEEEEEEvNS4_8identityENS4_23SM90_TMA_LOAD_MULTICASTES19_vS1A_EENS_8epilogue10collective18CollectiveEpilogueINS1D_23Sm100TmaWarpSpecializedILi2ELi2ELi32ELb0ELb0EEEJSH_NS5_IJNSR_ISF_SC_EES1I_EEEaSI_aSI_NS1D_6fusion15FusionCallbacksIS1H_NS1K_17LinearCombinationIaiaiLNS_15FloatRoundStyleE2EEESH_S1J_JEEENS4_5SM1004TMEM4LOAD26SM100_TMEM_LOAD_16dp32b32xESZ_S19_NS4_39AutoVectorizingCopyWithAssumedAlignmentILi128EEENS4_14SM90_TMA_STOREES19_S1V_S1V_EEEvvEEEEvNT_6ParamsE)
        /*0008*/ 	.word	0x0000005a


	//----- nvinfo : EIATTR_FRAME_SIZE
	.align		4
.L_19:
        /*000c*/ 	.byte	0x04, 0x11
        /*000e*/ 	.short	(.L_21 - .L_20)
	.align		4
.L_20:
        /*0010*/ 	.word	index@($__internal_2_$__cuda_sm10x_tcgen05_guardrail_trap_unallocated_columns_being_dealloced)
        /*0014*/ 	.word	0x00000000


	//----- nvinfo : EIATTR_FRAME_SIZE
	.align		4
.L_21:
        /*0018*/ 	.byte	0x04, 0x11
        /*001a*/ 	.short	(.L_23 - .L_22)
	.align		4
.L_22:
        /*001c*/ 	.word	index@($__internal_1_$__cuda_sm10x_tcgen05_guardrail_trap_phase_invalid_during_alloc)
        /*0020*/ 	.word	0x00000000


	//----- nvinfo : EIATTR_FRAME_SIZE
	.align		4
.L_23:
        /*0024*/ 	.byte	0x04, 0x11
        /*0026*/ 	.short	(.L_25 - .L_24)
	.align		4
.L_24:
        /*0028*/ 	.word	index@($__internal_0_$__cuda_sm10x_tcgen05_guardrail_trap_col_being_dealloced_not_returned_by_alloc)
        /*002c*/ 	.word	0x00000000


	//----- nvinfo : EIATTR_FRAME_SIZE
	.align		4
.L_25:
        /*0030*/ 	.byte	0x04, 0x11
        /*0032*/ 	.short	(.L_27 - .L_26)
	.align		4
.L_26:
        /*0034*/ 	.word	index@(_ZN7cutlass13device_kernelINS_4gemm6kernel13GemmUniversalIN4cute5tupleIJiiiiEEENS1_10collective13CollectiveMmaINS1_35MainloopSm100TmaUmmaWarpSpecializedILi17ELi2ELi4ENS5_IJNS4_1CILi4EEENSA_ILi1EEESC_EEEEENS5_IJNSA_ILi64EEENSA_ILi128EEESF_EEEaNS5_IJlSC_lEEEaSI_NS4_8TiledMMAINS4_8MMA_AtomIJNS4_15SM100_MMA_S8_SSIaaiLi64ELi128ELNS4_4UMMA5MajorE0ELSN_0ELNSM_8SaturateE0EEEEEENS4_6LayoutINS5_IJSC_SC_SC_EEENS5_IJNSA_ILi0EEEST_ST_EEEEENS5_IJNS4_10UnderscoreESW_SW_EEEEENS4_13SM90_TMA_LOADENS4_14ComposedLayoutINS4_7SwizzleILi2ELi4ELi3EEENS4_18smem_ptr_flag_bitsILi8EEENSR_INS5_IJNSA_ILi8EEESF_EEENS5_IJSF_SC_EEEEEEEvNS4_8identityENS4_23SM90_TMA_LOAD_MULTICASTES19_vS1A_EENS_8epilogue10collective18CollectiveEpilogueINS1D_23Sm100TmaWarpSpecializedILi2ELi2ELi32ELb0ELb0EEEJSH_NS5_IJNSR_ISF_SC_EES1I_EEEaSI_aSI_NS1D_6fusion15FusionCallbacksIS1H_NS1K_17LinearCombinationIaiaiLNS_15FloatRoundStyleE2EEESH_S1J_JEEENS4_5SM1004TMEM4LOAD26SM100_TMEM_LOAD_16dp32b32xESZ_S19_NS4_39AutoVectorizingCopyWithAssumedAlignmentILi128EEENS4_14SM90_TMA_STOREES19_S1V_S1V_EEEvvEEEEvNT_6ParamsE)
        /*0038*/ 	.word	0x00000000


	//----- nvinfo : EIATTR_MIN_STACK_SIZE
	.align		4
.L_27:
        /*003c*/ 	.byte	0x04, 0x12
        /*003e*/ 	.short	(.L_29 - .L_28)
	.align		4
.L_28:
        /*0040*/ 	.word	index@(_ZN7cutlass13device_kernelINS_4gemm6kernel13GemmUniversalIN4cute5tupleIJiiiiEEENS1_10collective13CollectiveMmaINS1_35MainloopSm100TmaUmmaWarpSpecializedILi17ELi2ELi4ENS5_IJNS4_1CILi4EEENSA_ILi1EEESC_EEEEENS5_IJNSA_ILi64EEENSA_ILi128EEESF_EEEaNS5_IJlSC_lEEEaSI_NS4_8TiledMMAINS4_8MMA_AtomIJNS4_15SM100_MMA_S8_SSIaaiLi64ELi128ELNS4_4UMMA5MajorE0ELSN_0ELNSM_8SaturateE0EEEEEENS4_6LayoutINS5_IJSC_SC_SC_EEENS5_IJNSA_ILi0EEEST_ST_EEEEENS5_IJNS4_10UnderscoreESW_SW_EEEEENS4_13SM90_TMA_LOADENS4_14ComposedLayoutINS4_7SwizzleILi2ELi4ELi3EEENS4_18smem_ptr_flag_bitsILi8EEENSR_INS5_IJNSA_ILi8EEESF_EEENS5_IJSF_SC_EEEEEEEvNS4_8identityENS4_23SM90_TMA_LOAD_MULTICASTES19_vS1A_EENS_8epilogue10collective18CollectiveEpilogueINS1D_23Sm100TmaWarpSpecializedILi2ELi2ELi32ELb0ELb0EEEJSH_NS5_IJNSR_ISF_SC_EES1I_EEEaSI_aSI_NS1D_6fusion15FusionCallbacksIS1H_NS1K_17LinearCombinationIaiaiLNS_15FloatRoundStyleE2EEESH_S1J_JEEENS4_5SM1004TMEM4LOAD26SM100_TMEM_LOAD_16dp32b32xESZ_S19_NS4_39AutoVectorizingCopyWithAssumedAlignmentILi128EEENS4_14SM90_TMA_STOREES19_S1V_S1V_EEEvvEEEEvNT_6ParamsE)
        /*0044*/ 	.word	0x00000000
.L_29:


//--------------------- .nv.compat                --------------------------
	.section	.nv.compat,"",@"SHT_CUDA_COMPAT_INFO"
	.align	4
        /*0000*/ 	.byte	0x02, 0x09, 0x01, 0x00, 0x02, 0x02, 0x03, 0x00, 0x02, 0x05, 0x06, 0x00, 0x03, 0x07, 0x01, 0x01
        /*0010*/ 	.byte	0x02, 0x03, 0x01, 0x00, 0x02, 0x06, 0x01, 0x00, 0x04, 0x0b, 0x08, 0x00, 0x01, 0x00, 0x00, 0x00
        /*0020*/ 	.byte	0x00, 0x00, 0x00, 0x00


//--------------------- .nv.info._ZN7cutlass13device_kernelINS_4gemm6kernel13GemmUniversalIN4cute5tupleIJiiiiEEENS1_10collective13CollectiveMmaINS1_35MainloopSm100TmaUmmaWarpSpecializedILi17ELi2ELi4ENS5_IJNS4_1CILi4EEENSA_ILi1EEESC_EEEEENS5_IJNSA_ILi64EEENSA_ILi128EEESF_EEEaNS5_IJlSC_lEEEaSI_NS4_8TiledMMAINS4_8MMA_AtomIJNS4_15SM100_MMA_S8_SSIaaiLi64ELi128ELNS4_4UMMA5MajorE0ELSN_0ELNSM_8SaturateE0EEEEEENS4_6LayoutINS5_IJSC_SC_SC_EEENS5_IJNSA_ILi0EEEST_ST_EEEEENS5_IJNS4_10UnderscoreESW_SW_EEEEENS4_13SM90_TMA_LOADENS4_14ComposedLayoutINS4_7SwizzleILi2ELi4ELi3EEENS4_18smem_ptr_flag_bitsILi8EEENSR_INS5_IJNSA_ILi8EEESF_EEENS5_IJSF_SC_EEEEEEEvNS4_8identityENS4_23SM90_TMA_LOAD_MULTICASTES19_vS1A_EENS_8epilogue10collective18CollectiveEpilogueINS1D_23Sm100TmaWarpSpecializedILi2ELi2ELi32ELb0ELb0EEEJSH_NS5_IJNSR_ISF_SC_EES1I_EEEaSI_aSI_NS1D_6fusion15FusionCallbacksIS1H_NS1K_17LinearCombinationIaiaiLNS_15FloatRoundStyleE2EEESH_S1J_JEEENS4_5SM1004TMEM4LOAD26SM100_TMEM_LOAD_16dp32b32xESZ_S19_NS4_39AutoVectorizingCopyWithAssumedAlignmentILi128EEENS4_14SM90_TMA_STOREES19_S1V_S1V_EEEvvEEEEvNT_6ParamsE --------------------------
	.section	.nv.info._ZN7cutlass13device_kernelINS_4gemm6kernel13GemmUniversalIN4cute5tupleIJiiiiEEENS1_10collective13CollectiveMmaINS1_35MainloopSm100TmaUmmaWarpSpecializedILi17ELi2ELi4ENS5_IJNS4_1CILi4EEENSA_ILi1EEESC_EEEEENS5_IJNSA_ILi64EEENSA_ILi128EEESF_EEEaNS5_IJlSC_lEEEaSI_NS4_8TiledMMAINS4_8MMA_AtomIJNS4_15SM100_MMA_S8_SSIaaiLi64ELi128ELNS4_4UMMA5MajorE0ELSN_0ELNSM_8SaturateE0EEEEEENS4_6LayoutINS5_IJSC_SC_SC_EEENS5_IJNSA_ILi0EEEST_ST_EEEEENS5_IJNS4_10UnderscoreESW_SW_EEEEENS4_13SM90_TMA_LOADENS4_14ComposedLayoutINS4_7SwizzleILi2ELi4ELi3EEENS4_18smem_ptr_flag_bitsILi8EEENSR_INS5_IJNSA_ILi8EEESF_EEENS5_IJSF_SC_EEEEEEEvNS4_8identityENS4_23SM90_TMA_LOAD_MULTICASTES19_vS1A_EENS_8epilogue10collective18CollectiveEpilogueINS1D_23Sm100TmaWarpSpecializedILi2ELi2ELi32ELb0ELb0EEEJSH_NS5_IJNSR_ISF_SC_EES1I_EEEaSI_aSI_NS1D_6fusion15FusionCallbacksIS1H_NS1K_17LinearCombinationIaiaiLNS_15FloatRoundStyleE2EEESH_S1J_JEEENS4_5SM1004TMEM4LOAD26SM100_TMEM_LOAD_16dp32b32xESZ_S19_NS4_39AutoVectorizingCopyWithAssumedAlignmentILi128EEENS4_14SM90_TMA_STOREES19_S1V_S1V_EEEvvEEEEvNT_6ParamsE,"",@"SHT_CUDA_INFO"
	.sectionflags	@""
	.align	4


	//----- nvinfo : EIATTR_CUDA_API_VERSION
	.align		4
        /*0000*/ 	.byte	0x04, 0x37
        /*0002*/ 	.short	(.L_31 - .L_30)
.L_30:
        /*0004*/ 	.word	0x00000082


	//----- nvinfo : EIATTR_KPARAM_INFO
	.align		4
.L_31:
        /*0008*/ 	.byte	0x04, 0x17
        /*000a*/ 	.short	(.L_33 - .L_32)
.L_32:
        /*000c*/ 	.word	0x00000000
        /*0010*/ 	.short	0x0000
        /*0012*/ 	.short	0x0000
        /*0014*/ 	.byte	0x00, 0xf0, 0x01, 0x20


	//----- nvinfo : EIATTR_AT_ENTRY_FRAGMENTS
	.align		4
.L_33:
        /*0018*/ 	.byte	0x04, 0x4f
        /*001a*/ 	.short	(.L_35 - .L_34)


	//   ....[0]....
.L_34:
        /*001c*/ 	.word	0x00000006


	//----- nvinfo : EIATTR_RESERVED_SMEM_USED
	.align		4
.L_35:
        /*0020*/ 	.byte	0x01, 0x41
	.zero		2


	//----- nvinfo : EIATTR_SPARSE_MMA_MASK
	.align		4
        /*0024*/ 	.byte	0x03, 0x50
        /*0026*/ 	.short	0x0000


	//----- nvinfo : EIATTR_TCGEN05_1CTA_USED
	.align		4
        /*0028*/ 	.byte	0x01, 0x51
	.zero		2


	//----- nvinfo : EIATTR_MAXREG_COUNT
	.align		4
        /*002c*/ 	.byte	0x03, 0x1b
        /*002e*/ 	.short	0x00ff


	//----- nvinfo : EIATTR_NUM_BARRIERS
	.align		4
        /*0030*/ 	.byte	0x02, 0x4c
        /*0032*/ 	.byte	0x07
	.zero		1


	//----- nvinfo : EIATTR_EXTERNS
	.align		4
        /*0034*/ 	.byte	0x04, 0x0f
        /*0036*/ 	.short	(.L_37 - .L_36)


	//   ....[0]....
	.align		4
.L_36:
        /*0038*/ 	.word	index@(__assertfail)


	//----- nvinfo : EIATTR_MERCURY_ISA_VERSION
	.align		4
.L_37:
        /*003c*/ 	.byte	0x03, 0x5f
        /*003e*/ 	.short	0x0101


	//----- nvinfo : EIATTR_INT_WARP_WIDE_INSTR_OFFSETS
	.align		4
        /*0040*/ 	.byte	0x04, 0x31
        /*0042*/ 	.short	(.L_39 - .L_38)


	//   ....[0]....
.L_38:
        /*0044*/ 	.word	0x00004500


	//   ....[1]....
        /*0048*/ 	.word	0x00004530


	//   ....[2]....
        /*004c*/ 	.word	0x00004550


	//   ....[3]....
        /*0050*/ 	.word	0x00005100


	//   ....[4]....
        /*0054*/ 	.word	0x00005170


	//   ....[5]....
        /*0058*/ 	.word	0x00005270


	//   ....[6]....
        /*005c*/ 	.word	0x00005320


	//----- nvinfo : EIATTR_COOP_GROUP_MASK_REGIDS
	.align		4
.L_39:
        /*0060*/ 	.byte	0x04, 0x29
        /*0062*/ 	.short	(.L_41 - .L_40)


	//   ....[0]....
.L_40:
        /*0064*/ 	.word	0xffffffff


	//   ....[1]....
        /*0068*/ 	.word	0xffffffff


	//   ....[2]....
        /*006c*/ 	.word	0xffffffff


	//   ....[3]....
        /*0070*/ 	.word	0xffffffff


	//   ....[4]....
        /*0074*/ 	.word	0xffffffff


	//   ....[5]....
        /*0078*/ 	.word	0xffffffff


	//   ....[6]....
        /*007c*/ 	.word	0xffffffff


	//   ....[7]....
        /*0080*/ 	.word	0xffffffff


	//   ....[8]....
        /*0084*/ 	.word	0xffffffff


	//   ....[9]....
        /*0088*/ 	.word	0xffffffff


	//   ....[10]....
        /*008c*/ 	.word	0xffffffff


	//   ....[11]....
        /*0090*/ 	.word	0xffffffff


	//   ....[12]....
        /*0094*/ 	.word	0xffffffff


	//   ....[13]....
        /*0098*/ 	.word	0xffffffff


	//----- nvinfo : EIATTR_COOP_GROUP_INSTR_OFFSETS
	.align		4
.L_41:
        /*009c*/ 	.byte	0x04, 0x28
        /*009e*/ 	.short	(.L_43 - .L_42)


	//   ....[0]....
.L_42:
        /*00a0*/ 	.word	0x00000080


	//   ....[1]....
        /*00a4*/ 	.word	0x000004f0


	//   ....[2]....
        /*00a8*/ 	.word	0x00000850


	//   ....[3]....
        /*00ac*/ 	.word	0x000009b0


	//   ....[4]....
        /*00b0*/ 	.word	0x00000ab0


	//   ....[5]....
        /*00b4*/ 	.word	0x00000c20


	//   ....[6]....
        /*00b8*/ 	.word	0x00000dc0


	//   ....[7]....
        /*00bc*/ 	.word	0x00000f80


	//   ....[8]....
        /*00c0*/ 	.word	0x000021d0


	//   ....[9]....
        /*00c4*/ 	.word	0x000037d0


	//   ....[10]....
        /*00c8*/ 	.word	0x000039e0


	//   ....[11]....
        /*00cc*/ 	.word	0x00003a10


	//   ....[12]....
        /*00d0*/ 	.word	0x000043e0


	//   ....[13]....
        /*00d4*/ 	.word	0x00004610


	//----- nvinfo : EIATTR_VRC_CTA_INIT_COUNT
	.align		4
.L_43:
        /*00d8*/ 	.byte	0x02, 0x4a
        /*00da*/ 	.byte	0x80
	.zero		1


	//----- nvinfo : EIATTR_SYSCALL_OFFSETS
	.align		4
        /*00dc*/ 	.byte	0x04, 0x46
        /*00de*/ 	.short	(.L_45 - .L_44)


	//   ....[0]....
.L_44:
        /*00e0*/ 	.word	0x00005f20


	//   ....[1]....
        /*00e4*/ 	.word	0x00006060


	//   ....[2]....
        /*00e8*/ 	.word	0x00006890


	//   ....[3]....
        /*00ec*/ 	.word	0x00007630


	//----- nvinfo : EIATTR_MBARRIER_INSTR_OFFSETS
	.align		4
.L_45:
        /*00f0*/ 	.byte	0x04, 0x39
        /*00f2*/ 	.short	(.L_47 - .L_46)


	//   ....[0]....
.L_46:
        /*00f4*/ 	.word	0x00000610
        /*00f8*/ 	.word	0x000000ff
        /*00fc*/ 	.word	0x00000000
        /*0100*/ 	.short	0x0100
        /*0102*/ 	.byte	0x04
	.zero		1


	//   ....[1]....
        /*0104*/ 	.word	0x00000620
        /*0108*/ 	.word	0x000000ff
        /*010c*/ 	.word	0x00000088
        /*0110*/ 	.short	0x0100
        /*0112*/ 	.byte	0x04
	.zero		1


	//   ....[2]....
        /*0114*/ 	.word	0x00000630
        /*0118*/ 	.word	0x000000ff
        /*011c*/ 	.word	0x00000008
        /*0120*/ 	.short	0x0100
        /*0122*/ 	.byte	0x04
	.zero		1


	//   ....[3]....
        /*0124*/ 	.word	0x00000640
        /*0128*/ 	.word	0x000000ff
        /*012c*/ 	.word	0x00000090
        /*0130*/ 	.short	0x0100
        /*0132*/ 	.byte	0x04
	.zero		1


	//   ....[4]....
        /*0134*/ 	.word	0x00000650
        /*0138*/ 	.word	0x000000ff
        /*013c*/ 	.word	0x00000010
        /*0140*/ 	.short	0x0100
        /*0142*/ 	.byte	0x04
	.zero		1


	//   ....[5]....
        /*0144*/ 	.word	0x00000660
        /*0148*/ 	.word	0x000000ff
        /*014c*/ 	.word	0x00000098
        /*0150*/ 	.short	0x0100
        /*0152*/ 	.byte	0x04
	.zero		1


	//   ....[6]....
        /*0154*/ 	.word	0x00000670
        /*0158*/ 	.word	0x000000ff
        /*015c*/ 	.word	0x00000018
        /*0160*/ 	.short	0x0100
        /*0162*/ 	.byte	0x04
	.zero		1


	//   ....[7]....
        /*0164*/ 	.word	0x00000680
        /*0168*/ 	.word	0x000000ff
        /*016c*/ 	.word	0x000000a0
        /*0170*/ 	.short	0x0100
        /*0172*/ 	.byte	0x04
	.zero		1


	//   ....[8]....
        /*0174*/ 	.word	0x00000690
        /*0178*/ 	.word	0x000000ff
        /*017c*/ 	.word	0x00000020
        /*0180*/ 	.short	0x0100
        /*0182*/ 	.byte	0x04
	.zero		1


	//   ....[9]....
        /*0184*/ 	.word	0x000006a0
        /*0188*/ 	.word	0x000000ff
        /*018c*/ 	.word	0x000000a8
        /*0190*/ 	.short	0x0100
        /*0192*/ 	.byte	0x04
	.zero		1


	//   ....[10]....
        /*0194*/ 	.word	0x000006b0
        /*0198*/ 	.word	0x000000ff
        /*019c*/ 	.word	0x00000028
        /*01a0*/ 	.short	0x0100
        /*01a2*/ 	.byte	0x04
	.zero		1


	//   ....[11]....
        /*01a4*/ 	.word	0x000006c0
        /*01a8*/ 	.word	0x000000ff
        /*01ac*/ 	.word	0x000000b0
        /*01b0*/ 	.short	0x0100
        /*01b2*/ 	.byte	0x04
	.zero		1


	//   ....[12]....
        /*01b4*/ 	.word	0x000006d0
        /*01b8*/ 	.word	0x000000ff
        /*01bc*/ 	.word	0x00000030
        /*01c0*/ 	.short	0x0100
        /*01c2*/ 	.byte	0x04
	.zero		1


	//   ....[13]....
        /*01c4*/ 	.word	0x000006e0
        /*01c8*/ 	.word	0x000000ff
        /*01cc*/ 	.word	0x000000b8
        /*01d0*/ 	.short	0x0100
        /*01d2*/ 	.byte	0x04
	.zero		1


	//   ....[14]....
        /*01d4*/ 	.word	0x000006f0
        /*01d8*/ 	.word	0x000000ff
        /*01dc*/ 	.word	0x00000038
        /*01e0*/ 	.short	0x0100
        /*01e2*/ 	.byte	0x04
	.zero		1


	//   ....[15]....
        /*01e4*/ 	.word	0x00000700
        /*01e8*/ 	.word	0x000000ff
        /*01ec*/ 	.word	0x000000c0
        /*01f0*/ 	.short	0x0100
        /*01f2*/ 	.byte	0x04
	.zero		1


	//   ....[16]....
        /*01f4*/ 	.word	0x00000710
        /*01f8*/ 	.word	0x000000ff
        /*01fc*/ 	.word	0x00000040
        /*0200*/ 	.short	0x0100
        /*0202*/ 	.byte	0x04
	.zero		1


	//   ....[17]....
        /*0204*/ 	.word	0x00000720
        /*0208*/ 	.word	0x000000ff
        /*020c*/ 	.word	0x000000c8
        /*0210*/ 	.short	0x0100
        /*0212*/ 	.byte	0x04
	.zero		1


	//   ....[18]....
        /*0214*/ 	.word	0x00000730
        /*0218*/ 	.word	0x000000ff
        /*021c*/ 	.word	0x00000048
        /*0220*/ 	.short	0x0100
        /*0222*/ 	.byte	0x04
	.zero		1


	//   ....[19]....
        /*0224*/ 	.word	0x00000740
        /*0228*/ 	.word	0x000000ff
        /*022c*/ 	.word	0x000000d0
        /*0230*/ 	.short	0x0100
        /*0232*/ 	.byte	0x04
	.zero		1


	//   ....[20]....
        /*0234*/ 	.word	0x00000750
        /*0238*/ 	.word	0x000000ff
        /*023c*/ 	.word	0x00000050
        /*0240*/ 	.short	0x0100
        /*0242*/ 	.byte	0x04
	.zero		1


	//   ....[21]....
        /*0244*/ 	.word	0x00000760
        /*0248*/ 	.word	0x000000ff
        /*024c*/ 	.word	0x000000d8
        /*0250*/ 	.short	0x0100
        /*0252*/ 	.byte	0x04
	.zero		1


	//   ....[22]....
        /*0254*/ 	.word	0x00000770
        /*0258*/ 	.word	0x000000ff
        /*025c*/ 	.word	0x00000058
        /*0260*/ 	.short	0x0100
        /*0262*/ 	.byte	0x04
	.zero		1


	//   ....[23]....
        /*0264*/ 	.word	0x00000780
        /*0268*/ 	.word	0x000000ff
        /*026c*/ 	.word	0x000000e0
        /*0270*/ 	.short	0x0100
        /*0272*/ 	.byte	0x04
	.zero		1


	//   ....[24]....
        /*0274*/ 	.word	0x00000790
        /*0278*/ 	.word	0x000000ff
        /*027c*/ 	.word	0x00000060
        /*0280*/ 	.short	0x0100
        /*0282*/ 	.byte	0x04
	.zero		1


	//   ....[25]....
        /*0284*/ 	.word	0x000007a0
        /*0288*/ 	.word	0x000000ff
        /*028c*/ 	.word	0x000000e8
        /*0290*/ 	.short	0x0100
        /*0292*/ 	.byte	0x04
	.zero		1


	//   ....[26]....
        /*0294*/ 	.word	0x000007b0
        /*0298*/ 	.word	0x000000ff
        /*029c*/ 	.word	0x00000068
        /*02a0*/ 	.short	0x0100
        /*02a2*/ 	.byte	0x04
	.zero		1


	//   ....[27]....
        /*02a4*/ 	.word	0x000007c0
        /*02a8*/ 	.word	0x000000ff
        /*02ac*/ 	.word	0x000000f0
        /*02b0*/ 	.short	0x0100
        /*02b2*/ 	.byte	0x04
	.zero		1


	//   ....[28]....
        /*02b4*/ 	.word	0x000007d0
        /*02b8*/ 	.word	0x000000ff
        /*02bc*/ 	.word	0x00000070
        /*02c0*/ 	.short	0x0100
        /*02c2*/ 	.byte	0x04
	.zero		1


	//   ....[29]....
        /*02c4*/ 	.word	0x000007e0
        /*02c8*/ 	.word	0x000000ff
        /*02cc*/ 	.word	0x000000f8
        /*02d0*/ 	.short	0x0100
        /*02d2*/ 	.byte	0x04
	.zero		1


	//   ....[30]....
        /*02d4*/ 	.word	0x000007f0
        /*02d8*/ 	.word	0x000000ff
        /*02dc*/ 	.word	0x00000078
        /*02e0*/ 	.short	0x0100
        /*02e2*/ 	.byte	0x04
	.zero		1


	//   ....[31]....
        /*02e4*/ 	.word	0x00000800
        /*02e8*/ 	.word	0x000000ff
        /*02ec*/ 	.word	0x00000100
        /*02f0*/ 	.short	0x0100
        /*02f2*/ 	.byte	0x04
	.zero		1


	//   ....[32]....
        /*02f4*/ 	.word	0x00000810
        /*02f8*/ 	.word	0x000000ff
        /*02fc*/ 	.word	0x00000080
        /*0300*/ 	.short	0x0100
        /*0302*/ 	.byte	0x04
	.zero		1


	//   ....[33]....
        /*0304*/ 	.word	0x00000820
        /*0308*/ 	.word	0x000000ff
        /*030c*/ 	.word	0x00000108
        /*0310*/ 	.short	0x0100
        /*0312*/ 	.byte	0x04
	.zero		1


	//   ....[34]....
        /*0314*/ 	.word	0x00000960
        /*0318*/ 	.word	0x000000ff
        /*031c*/ 	.word	0x00000110
        /*0320*/ 	.short	0x0100
        /*0322*/ 	.byte	0x04
	.zero		1


	//   ....[35]....
        /*0324*/ 	.word	0x00000970
        /*0328*/ 	.word	0x000000ff
        /*032c*/ 	.word	0x00000120
        /*0330*/ 	.short	0x0100
        /*0332*/ 	.byte	0x04
	.zero		1


	//   ....[36]....
        /*0334*/ 	.word	0x00000980
        /*0338*/ 	.word	0x000000ff
        /*033c*/ 	.word	0x00000118
        /*0340*/ 	.short	0x0100
        /*0342*/ 	.byte	0x04
	.zero		1


	//   ....[37]....
        /*0344*/ 	.word	0x00000990
        /*0348*/ 	.word	0x000000ff
        /*034c*/ 	.word	0x00000128
        /*0350*/ 	.short	0x0100
        /*0352*/ 	.byte	0x04
	.zero		1


	//   ....[38]....
        /*0354*/ 	.word	0x00000a80
        /*0358*/ 	.word	0x000000ff
        /*035c*/ 	.word	0x00000130
        /*0360*/ 	.short	0x0100
        /*0362*/ 	.byte	0x06
	.zero		1


	//   ....[39]....
        /*0364*/ 	.word	0x00000a90
        /*0368*/ 	.word	0x000000ff
        /*036c*/ 	.word	0x00000138
        /*0370*/ 	.short	0x0100
        /*0372*/ 	.byte	0x06
	.zero		1


	//   ....[40]....
        /*0374*/ 	.word	0x00000bd0
        /*0378*/ 	.word	0x000000ff
        /*037c*/ 	.word	0x00000140
        /*0380*/ 	.short	0x0100
        /*0382*/ 	.byte	0x06
	.zero		1


	//   ....[41]....
        /*0384*/ 	.word	0x00000be0
        /*0388*/ 	.word	0x000000ff
        /*038c*/ 	.word	0x00000150
        /*0390*/ 	.short	0x0100
        /*0392*/ 	.byte	0x06
	.zero		1


	//   ....[42]....
        /*0394*/ 	.word	0x00000bf0
        /*0398*/ 	.word	0x000000ff
        /*039c*/ 	.word	0x00000148
        /*03a0*/ 	.short	0x0100
        /*03a2*/ 	.byte	0x06
	.zero		1


	//   ....[43]....
        /*03a4*/ 	.word	0x00000c00
        /*03a8*/ 	.word	0x000000ff
        /*03ac*/ 	.word	0x00000158
        /*03b0*/ 	.short	0x0100
        /*03b2*/ 	.byte	0x06
	.zero		1


	//   ....[44]....
        /*03b4*/ 	.word	0x00000d30
        /*03b8*/ 	.word	0x000000ff
        /*03bc*/ 	.word	0x00000160
        /*03c0*/ 	.short	0x0100
        /*03c2*/ 	.byte	0x04
	.zero		1


	//   ....[45]....
        /*03c4*/ 	.word	0x00000d40
        /*03c8*/ 	.word	0x000000ff
        /*03cc*/ 	.word	0x00000180
        /*03d0*/ 	.short	0x0100
        /*03d2*/ 	.byte	0x04
	.zero		1


	//   ....[46]....
        /*03d4*/ 	.word	0x00000d50
        /*03d8*/ 	.word	0x000000ff
        /*03dc*/ 	.word	0x00000168
        /*03e0*/ 	.short	0x0100
        /*03e2*/ 	.byte	0x04
	.zero		1


	//   ....[47]....
        /*03e4*/ 	.word	0x00000d60
        /*03e8*/ 	.word	0x000000ff
        /*03ec*/ 	.word	0x00000188
        /*03f0*/ 	.short	0x0100
        /*03f2*/ 	.byte	0x04
	.zero		1


	//   ....[48]....
        /*03f4*/ 	.word	0x00000d70
        /*03f8*/ 	.word	0x000000ff
        /*03fc*/ 	.word	0x00000170
        /*0400*/ 	.short	0x0100
        /*0402*/ 	.byte	0x04
	.zero		1


	//   ....[49]....
        /*0404*/ 	.word	0x00000d80
        /*0408*/ 	.word	0x000000ff
        /*040c*/ 	.word	0x00000190
        /*0410*/ 	.short	0x0100
        /*0412*/ 	.byte	0x04
	.zero		1


	//   ....[50]....
        /*0414*/ 	.word	0x00000d90
        /*0418*/ 	.word	0x000000ff
        /*041c*/ 	.word	0x00000178
        /*0420*/ 	.short	0x0100
        /*0422*/ 	.byte	0x04
	.zero		1


	//   ....[51]....
        /*0424*/ 	.word	0x00000da0
        /*0428*/ 	.word	0x000000ff
        /*042c*/ 	.word	0x00000198
        /*0430*/ 	.short	0x0100
        /*0432*/ 	.byte	0x04
	.zero		1


	//   ....[52]....
        /*0434*/ 	.word	0x00000e90
        /*0438*/ 	.word	0x000000ff
        /*043c*/ 	.word	0x000001a0
        /*0440*/ 	.short	0x0100
        /*0442*/ 	.byte	0x04
	.zero		1


	//   ....[53]....
        /*0444*/ 	.word	0x00000ea0
        /*0448*/ 	.word	0x000000ff
        /*044c*/ 	.word	0x000001b0
        /*0450*/ 	.short	0x0100
        /*0452*/ 	.byte	0x04
	.zero		1


	//   ....[54]....
        /*0454*/ 	.word	0x00000eb0
        /*0458*/ 	.word	0x000000ff
        /*045c*/ 	.word	0x000001a8
        /*0460*/ 	.short	0x0100
        /*0462*/ 	.byte	0x04
	.zero		1


	//   ....[55]....
        /*0464*/ 	.word	0x00000ec0
        /*0468*/ 	.word	0x000000ff
        /*046c*/ 	.word	0x000001b8
        /*0470*/ 	.short	0x0100
        /*0472*/ 	.byte	0x04
	.zero		1


	//   ....[56]....
        /*0474*/ 	.word	0x00001a50
        /*0478*/ 	.word	0x00000000
        /*047c*/ 	.word	0x000001b0
        /*0480*/ 	.short	0x010a
        /*0482*/ 	.byte	0xff
	.zero		1


	//   ....[57]....
        /*0484*/ 	.word	0x00001a80
        /*0488*/ 	.word	0x00000000
        /*048c*/ 	.word	0x000001a0
        /*0490*/ 	.short	0x0101
        /*0492*/ 	.byte	0xff
	.zero		1


	//   ....[58]....
        /*0494*/ 	.word	0x00001b50
        /*0498*/ 	.word	0x000000ff
        /*049c*/ 	.word	0x00000088
        /*04a0*/ 	.short	0x010a
        /*04a2*/ 	.byte	0x04
	.zero		1


	//   ....[59]....
        /*04a4*/ 	.word	0x00001bd0
        /*04a8*/ 	.word	0x000000ff
        /*04ac*/ 	.word	0x00000088
        /*04b0*/ 	.short	0x010a
        /*04b2*/ 	.byte	0x21
	.zero		1


	//   ....[60]....
        /*04b4*/ 	.word	0x00001d60
        /*04b8*/ 	.word	0x000000ff
        /*04bc*/ 	.word	0x00000088
        /*04c0*/ 	.short	0x010a
        /*04c2*/ 	.byte	0x08
	.zero		1


	//   ....[61]....
        /*04c4*/ 	.word	0x00001e80
        /*04c8*/ 	.word	0x000000ff
        /*04cc*/ 	.word	0x00000138
        /*04d0*/ 	.short	0x0101
        /*04d2*/ 	.byte	0x06
	.zero		1


	//   ....[62]....
        /*04d4*/ 	.word	0x00001ea0
        /*04d8*/ 	.word	0x000000ff
        /*04dc*/ 	.word	0x00000088
        /*04e0*/ 	.short	0x010a
        /*04e2*/ 	.byte	0x04
	.zero		1


	//   ....[63]....
        /*04e4*/ 	.word	0x00001f20
        /*04e8*/ 	.word	0x000000ff
        /*04ec*/ 	.word	0x00000088
        /*04f0*/ 	.short	0x010a
        /*04f2*/ 	.byte	0x11
	.zero		1


	//   ....[64]....
        /*04f4*/ 	.word	0x00002130
        /*04f8*/ 	.word	0x000000ff
        /*04fc*/ 	.word	0x00000088
        /*0500*/ 	.short	0x010a
        /*0502*/ 	.byte	0x07
	.zero		1


	//   ....[65]....
        /*0504*/ 	.word	0x00002200
        /*0508*/ 	.word	0x00000003
        /*050c*/ 	.word	0x00000140
        /*0510*/ 	.short	0x010a
        /*0512*/ 	.byte	0xff
	.zero		1


	//   ....[66]....
        /*0514*/ 	.word	0x00002350
        /*0518*/ 	.word	0x00000000
        /*051c*/ 	.word	0x00000000
        /*0520*/ 	.short	0x0101
        /*0522*/ 	.byte	0xff
	.zero		1


	//   ....[67]....
        /*0524*/ 	.word	0x00002900
        /*0528*/ 	.word	0x000000ff
        /*052c*/ 	.word	0x00000000
        /*0530*/ 	.short	0x010a
        /*0532*/ 	.byte	0x04
	.zero		1


	//   ....[68]....
        /*0534*/ 	.word	0x00002990
        /*0538*/ 	.word	0x000000ff
        /*053c*/ 	.word	0x00000000
        /*0540*/ 	.short	0x010a
        /*0542*/ 	.byte	0x05
	.zero		1


	//   ....[69]....
        /*0544*/ 	.word	0x00002a20
        /*0548*/ 	.word	0x000000ff
        /*054c*/ 	.word	0x00000000
        /*0550*/ 	.short	0x010a
        /*0552*/ 	.byte	0x05
	.zero		1


	//   ....[70]....
        /*0554*/ 	.word	0x00002ab0
        /*0558*/ 	.word	0x000000ff
        /*055c*/ 	.word	0x00000000
        /*0560*/ 	.short	0x010a
        /*0562*/ 	.byte	0x05
	.zero		1


	//   ....[71]....
        /*0564*/ 	.word	0x00002b40
        /*0568*/ 	.word	0x000000ff
        /*056c*/ 	.word	0x00000000
        /*0570*/ 	.short	0x010a
        /*0572*/ 	.byte	0x05
	.zero		1


	//   ....[72]....
        /*0574*/ 	.word	0x00002bd0
        /*0578*/ 	.word	0x000000ff
        /*057c*/ 	.word	0x00000000
        /*0580*/ 	.short	0x010a
        /*0582*/ 	.byte	0x05
	.zero		1


	//   ....[73]....
        /*0584*/ 	.word	0x00002c60
        /*0588*/ 	.word	0x000000ff
        /*058c*/ 	.word	0x00000000
        /*0590*/ 	.short	0x010a
        /*0592*/ 	.byte	0x05
	.zero		1


	//   ....[74]....
        /*0594*/ 	.word	0x00002cf0
        /*0598*/ 	.word	0x000000ff
        /*059c*/ 	.word	0x00000000
        /*05a0*/ 	.short	0x010a
        /*05a2*/ 	.byte	0x05
	.zero		1


	//   ....[75]....
        /*05a4*/ 	.word	0x00002d80
        /*05a8*/ 	.word	0x000000ff
        /*05ac*/ 	.word	0x00000000
        /*05b0*/ 	.short	0x010a
        /*05b2*/ 	.byte	0x05
	.zero		1


	//   ....[76]....
        /*05b4*/ 	.word	0x00002e10
        /*05b8*/ 	.word	0x000000ff
        /*05bc*/ 	.word	0x00000000
        /*05c0*/ 	.short	0x010a
        /*05c2*/ 	.byte	0x05
	.zero		1


	//   ....[77]....
        /*05c4*/ 	.word	0x00002ea0
        /*05c8*/ 	.word	0x000000ff
        /*05cc*/ 	.word	0x00000000
        /*05d0*/ 	.short	0x010a
        /*05d2*/ 	.byte	0x05
	.zero		1


	//   ....[78]....
        /*05d4*/ 	.word	0x00002f30
        /*05d8*/ 	.word	0x000000ff
        /*05dc*/ 	.word	0x00000000
        /*05e0*/ 	.short	0x010a
        /*05e2*/ 	.byte	0x05
	.zero		1


	//   ....[79]....
        /*05e4*/ 	.word	0x00002fc0
        /*05e8*/ 	.word	0x000000ff
        /*05ec*/ 	.word	0x00000000
        /*05f0*/ 	.short	0x010a
        /*05f2*/ 	.byte	0x05
	.zero		1


	//   ....[80]....
        /*05f4*/ 	.word	0x00003050
        /*05f8*/ 	.word	0x000000ff
        /*05fc*/ 	.word	0x00000000
        /*0600*/ 	.short	0x010a
        /*0602*/ 	.byte	0x05
	.zero		1


	//   ....[81]....
        /*0604*/ 	.word	0x000030e0
        /*0608*/ 	.word	0x000000ff
        /*060c*/ 	.word	0x00000000
        /*0610*/ 	.short	0x010a
        /*0612*/ 	.byte	0x05
	.zero		1


	//   ....[82]....
        /*0614*/ 	.word	0x00003170
        /*0618*/ 	.word	0x000000ff
        /*061c*/ 	.word	0x00000000
        /*0620*/ 	.short	0x010a
        /*0622*/ 	.byte	0x05
	.zero		1


	//   ....[83]....
        /*0624*/ 	.word	0x00003210
        /*0628*/ 	.word	0x00000000
        /*062c*/ 	.word	0x00000000
        /*0630*/ 	.short	0x010a
        /*0632*/ 	.byte	0xff
	.zero		1


	//   ....[84]....
        /*0634*/ 	.word	0x00003330
        /*0638*/ 	.word	0x00000002
        /*063c*/ 	.word	0x000001a0
        /*0640*/ 	.short	0x010a
        /*0642*/ 	.byte	0xff
	.zero		1


	//   ....[85]....
        /*0644*/ 	.word	0x000033a0
        /*0648*/ 	.word	0x00000002
        /*064c*/ 	.word	0x00000000
        /*0650*/ 	.short	0x0101
        /*0652*/ 	.byte	0xff
	.zero		1


	//   ....[86]....
        /*0654*/ 	.word	0x000033c0
        /*0658*/ 	.word	0x000000ff
        /*065c*/ 	.word	0x00000150
        /*0660*/ 	.short	0x010a
        /*0662*/ 	.byte	0x04
	.zero		1


	//   ....[87]....
        /*0664*/ 	.word	0x000034e0
        /*0668*/ 	.word	0x00000002
        /*066c*/ 	.word	0x00000140
        /*0670*/ 	.short	0x010a
        /*0672*/ 	.byte	0xff
	.zero		1


	//   ....[88]....
        /*0674*/ 	.word	0x000035e0
        /*0678*/ 	.word	0x00000002
        /*067c*/ 	.word	0x00000000
        /*0680*/ 	.short	0x0101
        /*0682*/ 	.byte	0xff
	.zero		1


	//   ....[89]....
        /*0684*/ 	.word	0x00003670
        /*0688*/ 	.word	0x000000ff
        /*068c*/ 	.word	0x00000150
        /*0690*/ 	.short	0x0106
        /*0692*/ 	.byte	0x04
	.zero		1


	//   ....[90]....
        /*0694*/ 	.word	0x00003690
        /*0698*/ 	.word	0x000000ff
        /*069c*/ 	.word	0x00000150
        /*06a0*/ 	.short	0x010a
        /*06a2*/ 	.byte	0x04
	.zero		1


	//   ....[91]....
        /*06a4*/ 	.word	0x00003720
        /*06a8*/ 	.word	0x000000ff
        /*06ac*/ 	.word	0x00000150
        /*06b0*/ 	.short	0x0106
        /*06b2*/ 	.byte	0x07
	.zero		1


	//   ....[92]....
        /*06b4*/ 	.word	0x00003760
        /*06b8*/ 	.word	0x00000000
        /*06bc*/ 	.word	0x00000150
        /*06c0*/ 	.short	0x010a
        /*06c2*/ 	.byte	0xff
	.zero		1


	//   ....[93]....
        /*06c4*/ 	.word	0x00003c70
        /*06c8*/ 	.word	0x00000000
        /*06cc*/ 	.word	0x00000140
        /*06d0*/ 	.short	0x010a
        /*06d2*/ 	.byte	0xff
	.zero		1


	//   ....[94]....
        /*06d4*/ 	.word	0x00003d70
        /*06d8*/ 	.word	0x00000003
        /*06dc*/ 	.word	0x00000000
        /*06e0*/ 	.short	0x0101
        /*06e2*/ 	.byte	0xff
	.zero		1


	//   ....[95]....
        /*06e4*/ 	.word	0x00003d80
        /*06e8*/ 	.word	0x000000ff
        /*06ec*/ 	.word	0x00000000
        /*06f0*/ 	.short	0x010a
        /*06f2*/ 	.byte	0x04
	.zero		1


	//   ....[96]....
        /*06f4*/ 	.word	0x00003e00
        /*06f8*/ 	.word	0x000000ff
        /*06fc*/ 	.word	0x00000180
        /*0700*/ 	.short	0x010a
        /*0702*/ 	.byte	0x17
	.zero		1


	//   ....[97]....
        /*0704*/ 	.word	0x00003ee0
        /*0708*/ 	.word	0x000000ff
        /*070c*/ 	.word	0x00000000
        /*0710*/ 	.short	0x010a
        /*0712*/ 	.byte	0x05
	.zero		1


	//   ....[98]....
        /*0714*/ 	.word	0x00004020
        /*0718*/ 	.word	0x000000ff
        /*071c*/ 	.word	0x00000000
        /*0720*/ 	.short	0x010a
        /*0722*/ 	.byte	0x04
	.zero		1


	//   ....[99]....
        /*0724*/ 	.word	0x00004210
        /*0728*/ 	.word	0x000000ff
        /*072c*/ 	.word	0x00000000
        /*0730*/ 	.short	0x010a
        /*0732*/ 	.byte	0x04
	.zero		1


	//   ....[100]....
        /*0734*/ 	.word	0x000042a0
        /*0738*/ 	.word	0x000000ff
        /*073c*/ 	.word	0x00000000
        /*0740*/ 	.short	0x010a
        /*0742*/ 	.byte	0x05
	.zero		1


	//   ....[101]....
        /*0744*/ 	.word	0x00004330
        /*0748*/ 	.word	0x000000ff
        /*074c*/ 	.word	0x00000000
        /*0750*/ 	.short	0x010a
        /*0752*/ 	.byte	0x05
	.zero		1


	//   ....[102]....
        /*0754*/ 	.word	0x000043c0
        /*0758*/ 	.word	0x000000ff
        /*075c*/ 	.word	0x00000000
        /*0760*/ 	.short	0x010a
        /*0762*/ 	.byte	0x04
	.zero		1


	//   ....[103]....
        /*0764*/ 	.word	0x000048c0
        /*0768*/ 	.word	0x00000008
        /*076c*/ 	.word	0x00000140
        /*0770*/ 	.short	0x010a
        /*0772*/ 	.byte	0xff
	.zero		1


	//   ....[104]....
        /*0774*/ 	.word	0x00004a30
        /*0778*/ 	.word	0x00000000
        /*077c*/ 	.word	0x00000000
        /*0780*/ 	.short	0x0101
        /*0782*/ 	.byte	0xff
	.zero		1


	//   ....[105]....
        /*0784*/ 	.word	0x00004f10
        /*0788*/ 	.word	0x000000ff
        /*078c*/ 	.word	0x00000138
        /*0790*/ 	.short	0x010a
        /*0792*/ 	.byte	0x15
	.zero		1


	//   ....[106]....
        /*0794*/ 	.word	0x000050a0
        /*0798*/ 	.word	0x000000ff
        /*079c*/ 	.word	0x00000120
        /*07a0*/ 	.short	0x010a
        /*07a2*/ 	.byte	0x15
	.zero		1


	//   ....[107]....
        /*07a4*/ 	.word	0x00005210
        /*07a8*/ 	.word	0x000000ff
        /*07ac*/ 	.word	0x00000110
        /*07b0*/ 	.short	0x010b
        /*07b2*/ 	.byte	0x15
	.zero		1


	//   ....[108]....
        /*07b4*/ 	.word	0x00005230
        /*07b8*/ 	.word	0x000000ff
        /*07bc*/ 	.word	0x00000000
        /*07c0*/ 	.short	0x0101
        /*07c2*/ 	.byte	0x04
	.zero		1


	//   ....[109]....
        /*07c4*/ 	.word	0x00005240
        /*07c8*/ 	.word	0x000000ff
        /*07cc*/ 	.word	0x00000128
        /*07d0*/ 	.short	0x010a
        /*07d2*/ 	.byte	0x15
	.zero		1


	//   ....[110]....
        /*07d4*/ 	.word	0x00005430
        /*07d8*/ 	.word	0x000000ff
        /*07dc*/ 	.word	0x00000118
        /*07e0*/ 	.short	0x010b
        /*07e2*/ 	.byte	0x15
	.zero		1


	//   ....[111]....
        /*07e4*/ 	.word	0x00005440
        /*07e8*/ 	.word	0x000000ff
        /*07ec*/ 	.word	0x00000000
        /*07f0*/ 	.short	0x0101
        /*07f2*/ 	.byte	0x26
	.zero		1


	//   ....[112]....
        /*07f4*/ 	.word	0x00005470
        /*07f8*/ 	.word	0x000000ff
        /*07fc*/ 	.word	0x00000120
        /*0800*/ 	.short	0x010a
        /*0802*/ 	.byte	0x15
	.zero		1


	//   ....[113]....
        /*0804*/ 	.word	0x000054b0
        /*0808*/ 	.word	0x00000000
        /*080c*/ 	.word	0x00000128
        /*0810*/ 	.short	0x010a
        /*0812*/ 	.byte	0xff
	.zero		1


	//   ....[114]....
        /*0814*/ 	.word	0x000057c0
        /*0818*/ 	.word	0x00000003
        /*081c*/ 	.word	0x00000140
        /*0820*/ 	.short	0x010a
        /*0822*/ 	.byte	0xff
	.zero		1


	//   ....[115]....
        /*0824*/ 	.word	0x00005940
        /*0828*/ 	.word	0x00000000
        /*082c*/ 	.word	0x00000000
        /*0830*/ 	.short	0x0101
        /*0832*/ 	.byte	0xff
	.zero		1


	//   ....[116]....
        /*0834*/ 	.word	0x00006450
        /*0838*/ 	.word	0x00000003
        /*083c*/ 	.word	0x00000110
        /*0840*/ 	.short	0x010a
        /*0842*/ 	.byte	0xff
	.zero		1


	//   ....[117]....
        /*0844*/ 	.word	0x00006490
        /*0848*/ 	.word	0x0000002b
        /*084c*/ 	.word	0x00000160
        /*0850*/ 	.short	0x010a
        /*0852*/ 	.byte	0xff
	.zero		1


	//   ....[118]....
        /*0854*/ 	.word	0x000065d0
        /*0858*/ 	.word	0x00000003
        /*085c*/ 	.word	0x00000110
        /*0860*/ 	.short	0x010a
        /*0862*/ 	.byte	0xff
	.zero		1


	//   ....[119]....
        /*0864*/ 	.word	0x000066f0
        /*0868*/ 	.word	0x00000000
        /*086c*/ 	.word	0x00000000
        /*0870*/ 	.short	0x0101
        /*0872*/ 	.byte	0xff
	.zero		1


	//   ....[120]....
        /*0874*/ 	.word	0x00006770
        /*0878*/ 	.word	0x0000002b
        /*087c*/ 	.word	0x00000160
        /*0880*/ 	.short	0x010a
        /*0882*/ 	.byte	0xff
	.zero		1


	//   ....[121]....
        /*0884*/ 	.word	0x000072e0
        /*0888*/ 	.word	0x00000003
        /*088c*/ 	.word	0x00000110
        /*0890*/ 	.short	0x010a
        /*0892*/ 	.byte	0xff
	.zero		1


	//   ....[122]....
        /*0894*/ 	.word	0x00007390
        /*0898*/ 	.word	0x00000003
        /*089c*/ 	.word	0x00000110
        /*08a0*/ 	.short	0x010a
        /*08a2*/ 	.byte	0xff
	.zero		1


	//   ....[123]....
        /*08a4*/ 	.word	0x000074b0
        /*08a8*/ 	.word	0x00000000
        /*08ac*/ 	.word	0x00000000
        /*08b0*/ 	.short	0x0101
        /*08b2*/ 	.byte	0xff
	.zero		1


	//   ....[124]....
        /*08b4*/ 	.word	0x000078c0
        /*08b8*/ 	.word	0x000000ff
        /*08bc*/ 	.word	0x00000000
        /*08c0*/ 	.short	0x0101
        /*08c2*/ 	.byte	0x04
	.zero		1


	//   ....[125]....
        /*08c4*/ 	.word	0x000081c0
        /*08c8*/ 	.word	0x00000000
        /*08cc*/ 	.word	0x000001b0
        /*08d0*/ 	.short	0x010a
        /*08d2*/ 	.byte	0xff
	.zero		1


	//   ....[126]....
        /*08d4*/ 	.word	0x00008220
        /*08d8*/ 	.word	0x00000000
        /*08dc*/ 	.word	0x00000088
        /*08e0*/ 	.short	0x010a
        /*08e2*/ 	.byte	0xff
	.zero		1


	//   ....[127]....
        /*08e4*/ 	.word	0x00008280
        /*08e8*/ 	.word	0x00000000
        /*08ec*/ 	.word	0x00000088
        /*08f0*/ 	.short	0x010a
        /*08f2*/ 	.byte	0xff
	.zero		1


	//   ....[128]....
        /*08f4*/ 	.word	0x000082d0
        /*08f8*/ 	.word	0x00000003
        /*08fc*/ 	.word	0x00000140
        /*0900*/ 	.short	0x010a
        /*0902*/ 	.byte	0xff
	.zero		1


	//   ....[129]....
        /*0904*/ 	.word	0x00008330
        /*0908*/ 	.word	0x00000000
        /*090c*/ 	.word	0x00000000
        /*0910*/ 	.short	0x010a
        /*0912*/ 	.byte	0xff
	.zero		1


	//   ....[130]....
        /*0914*/ 	.word	0x00008390
        /*0918*/ 	.word	0x00000000
        /*091c*/ 	.word	0x00000000
        /*0920*/ 	.short	0x010a
        /*0922*/ 	.byte	0xff
	.zero		1


	//   ....[131]....
        /*0924*/ 	.word	0x000083f0
        /*0928*/ 	.word	0x00000000
        /*092c*/ 	.word	0x00000000
        /*0930*/ 	.short	0x010a
        /*0932*/ 	.byte	0xff
	.zero		1


	//   ....[132]....
        /*0934*/ 	.word	0x00008450
        /*0938*/ 	.word	0x00000000
        /*093c*/ 	.word	0x00000000
        /*0940*/ 	.short	0x010a
        /*0942*/ 	.byte	0xff
	.zero		1


	//   ....[133]....
        /*0944*/ 	.word	0x000084b0
        /*0948*/ 	.word	0x00000000
        /*094c*/ 	.word	0x00000000
        /*0950*/ 	.short	0x010a
        /*0952*/ 	.byte	0xff
	.zero		1


	//   ....[134]....
        /*0954*/ 	.word	0x00008510
        /*0958*/ 	.word	0x00000000
        /*095c*/ 	.word	0x00000000
        /*0960*/ 	.short	0x010a
        /*0962*/ 	.byte	0xff
	.zero		1


	//   ....[135]....
        /*0964*/ 	.word	0x00008570
        /*0968*/ 	.word	0x00000000
        /*096c*/ 	.word	0x00000000
        /*0970*/ 	.short	0x010a
        /*0972*/ 	.byte	0xff
	.zero		1


	//   ....[136]....
        /*0974*/ 	.word	0x000085d0
        /*0978*/ 	.word	0x00000000
        /*097c*/ 	.word	0x00000000
        /*0980*/ 	.short	0x010a
        /*0982*/ 	.byte	0xff
	.zero		1


	//   ....[137]....
        /*0984*/ 	.word	0x00008630
        /*0988*/ 	.word	0x00000000
        /*098c*/ 	.word	0x00000000
        /*0990*/ 	.short	0x010a
        /*0992*/ 	.byte	0xff
	.zero		1


	//   ....[138]....
        /*0994*/ 	.word	0x00008690
        /*0998*/ 	.word	0x00000000
        /*099c*/ 	.word	0x00000000
        /*09a0*/ 	.short	0x010a
        /*09a2*/ 	.byte	0xff
	.zero		1


	//   ....[139]....
        /*09a4*/ 	.word	0x000086f0
        /*09a8*/ 	.word	0x00000000
        /*09ac*/ 	.word	0x00000000
        /*09b0*/ 	.short	0x010a
        /*09b2*/ 	.byte	0xff
	.zero		1


	//   ....[140]....
        /*09b4*/ 	.word	0x00008750
        /*09b8*/ 	.word	0x00000000
        /*09bc*/ 	.word	0x00000000
        /*09c0*/ 	.short	0x010a
        /*09c2*/ 	.byte	0xff
	.zero		1


	//   ....[141]....
        /*09c4*/ 	.word	0x000087b0
        /*09c8*/ 	.word	0x00000000
        /*09cc*/ 	.word	0x00000000
        /*09d0*/ 	.short	0x010a
        /*09d2*/ 	.byte	0xff
	.zero		1


	//   ....[142]....
        /*09d4*/ 	.word	0x00008810
        /*09d8*/ 	.word	0x00000000
        /*09dc*/ 	.word	0x00000000
        /*09e0*/ 	.short	0x010a
        /*09e2*/ 	.byte	0xff
	.zero		1


	//   ....[143]....
        /*09e4*/ 	.word	0x00008870
        /*09e8*/ 	.word	0x00000000
        /*09ec*/ 	.word	0x00000000
        /*09f0*/ 	.short	0x010a
        /*09f2*/ 	.byte	0xff
	.zero		1


	//   ....[144]....
        /*09f4*/ 	.word	0x000088d0
        /*09f8*/ 	.word	0x00000000
        /*09fc*/ 	.word	0x00000000
        /*0a00*/ 	.short	0x010a
        /*0a02*/ 	.byte	0xff
	.zero		1


	//   ....[145]....
        /*0a04*/ 	.word	0x00008920
        /*0a08*/ 	.word	0x00000002
        /*0a0c*/ 	.word	0x000001a0
        /*0a10*/ 	.short	0x010a
        /*0a12*/ 	.byte	0xff
	.zero		1


	//   ....[146]....
        /*0a14*/ 	.word	0x00008980
        /*0a18*/ 	.word	0x00000002
        /*0a1c*/ 	.word	0x00000150
        /*0a20*/ 	.short	0x010a
        /*0a22*/ 	.byte	0xff
	.zero		1


	//   ....[147]....
        /*0a24*/ 	.word	0x000089d0
        /*0a28*/ 	.word	0x00000002
        /*0a2c*/ 	.word	0x00000140
        /*0a30*/ 	.short	0x010a
        /*0a32*/ 	.byte	0xff
	.zero		1


	//   ....[148]....
        /*0a34*/ 	.word	0x00008a30
        /*0a38*/ 	.word	0x00000000
        /*0a3c*/ 	.word	0x00000150
        /*0a40*/ 	.short	0x010a
        /*0a42*/ 	.byte	0xff
	.zero		1


	//   ....[149]....
        /*0a44*/ 	.word	0x00008a80
        /*0a48*/ 	.word	0x00000000
        /*0a4c*/ 	.word	0x00000140
        /*0a50*/ 	.short	0x010a
        /*0a52*/ 	.byte	0xff
	.zero		1


	//   ....[150]....
        /*0a54*/ 	.word	0x00008ae0
        /*0a58*/ 	.word	0x00000002
        /*0a5c*/ 	.word	0x00000180
        /*0a60*/ 	.short	0x010a
        /*0a62*/ 	.byte	0xff
	.zero		1


	//   ....[151]....
        /*0a64*/ 	.word	0x00008b40
        /*0a68*/ 	.word	0x00000000
        /*0a6c*/ 	.word	0x00000000
        /*0a70*/ 	.short	0x010a
        /*0a72*/ 	.byte	0xff
	.zero		1


	//   ....[152]....
        /*0a74*/ 	.word	0x00008ba0
        /*0a78*/ 	.word	0x00000000
        /*0a7c*/ 	.word	0x00000000
        /*0a80*/ 	.short	0x010a
        /*0a82*/ 	.byte	0xff
	.zero		1


	//   ....[153]....
        /*0a84*/ 	.word	0x00008c00
        /*0a88*/ 	.word	0x00000000
        /*0a8c*/ 	.word	0x00000000
        /*0a90*/ 	.short	0x010a
        /*0a92*/ 	.byte	0xff
	.zero		1


	//   ....[154]....
        /*0a94*/ 	.word	0x00008c60
        /*0a98*/ 	.word	0x00000000
        /*0a9c*/ 	.word	0x00000000
        /*0aa0*/ 	.short	0x010a
        /*0aa2*/ 	.byte	0xff
	.zero		1


	//   ....[155]....
        /*0aa4*/ 	.word	0x00008cc0
        /*0aa8*/ 	.word	0x00000000
        /*0aac*/ 	.word	0x00000000
        /*0ab0*/ 	.short	0x010a
        /*0ab2*/ 	.byte	0xff
	.zero		1


	//   ....[156]....
        /*0ab4*/ 	.word	0x00008d10
        /*0ab8*/ 	.word	0x00000008
        /*0abc*/ 	.word	0x00000140
        /*0ac0*/ 	.short	0x010a
        /*0ac2*/ 	.byte	0xff
	.zero		1


	//   ....[157]....
        /*0ac4*/ 	.word	0x00008d70
        /*0ac8*/ 	.word	0x00000000
        /*0acc*/ 	.word	0x00000138
        /*0ad0*/ 	.short	0x010a
        /*0ad2*/ 	.byte	0xff
	.zero		1


	//   ....[158]....
        /*0ad4*/ 	.word	0x00008dd0
        /*0ad8*/ 	.word	0x00000000
        /*0adc*/ 	.word	0x00000120
        /*0ae0*/ 	.short	0x010a
        /*0ae2*/ 	.byte	0xff
	.zero		1


	//   ....[159]....
        /*0ae4*/ 	.word	0x00008e30
        /*0ae8*/ 	.word	0x00000000
        /*0aec*/ 	.word	0x00000128
        /*0af0*/ 	.short	0x010a
        /*0af2*/ 	.byte	0xff
	.zero		1


	//   ....[160]....
        /*0af4*/ 	.word	0x00008e90
        /*0af8*/ 	.word	0x00000000
        /*0afc*/ 	.word	0x00000120
        /*0b00*/ 	.short	0x010a
        /*0b02*/ 	.byte	0xff
	.zero		1


	//   ....[161]....
        /*0b04*/ 	.word	0x00008ee0
        /*0b08*/ 	.word	0x00000003
        /*0b0c*/ 	.word	0x00000140
        /*0b10*/ 	.short	0x010a
        /*0b12*/ 	.byte	0xff
	.zero		1


	//   ....[162]....
        /*0b14*/ 	.word	0x00008f30
        /*0b18*/ 	.word	0x00000003
        /*0b1c*/ 	.word	0x00000110
        /*0b20*/ 	.short	0x010a
        /*0b22*/ 	.byte	0xff
	.zero		1


	//   ....[163]....
        /*0b24*/ 	.word	0x00008f80
        /*0b28*/ 	.word	0x0000002b
        /*0b2c*/ 	.word	0x00000160
        /*0b30*/ 	.short	0x010a
        /*0b32*/ 	.byte	0xff
	.zero		1


	//   ....[164]....
        /*0b34*/ 	.word	0x00008fd0
        /*0b38*/ 	.word	0x00000003
        /*0b3c*/ 	.word	0x00000110
        /*0b40*/ 	.short	0x010a
        /*0b42*/ 	.byte	0xff
	.zero		1


	//----- nvinfo : EIATTR_NUM_MBARRIERS
	.align		4
.L_47:
        /*0b44*/ 	.byte	0x03, 0x38
        /*0b46*/ 	.short	0x0038


	//----- nvinfo : EIATTR_EXIT_INSTR_OFFSETS
	.align		4
        /*0b48*/ 	.byte	0x04, 0x1c
        /*0b4a*/ 	.short	(.L_49 - .L_48)


	//   ....[0]....
.L_48:
        /*0b4c*/ 	.word	0x00003240


	//   ....[1]....
        /*0b50*/ 	.word	0x00003730


	//   ....[2]....
        /*0b54*/ 	.word	0x00003790


	//   ....[3]....
        /*0b58*/ 	.word	0x00004620


	//   ....[4]....
        /*0b5c*/ 	.word	0x000054e0


	//   ....[5]....
        /*0b60*/ 	.word	0x00005520


	//   ....[6]....
        /*0b64*/ 	.word	0x000081b0


	//----- nvinfo : EIATTR_MAX_THREADS
	.align		4
.L_49:
        /*0b68*/ 	.byte	0x04, 0x05
        /*0b6a*/ 	.short	(.L_51 - .L_50)
.L_50:
        /*0b6c*/ 	.word	0x00000100
        /*0b70*/ 	.word	0x00000001
        /*0b74*/ 	.word	0x00000001


	//----- nvinfo : EIATTR_CRS_STACK_SIZE
	.align		4
.L_51:
        /*0b78*/ 	.byte	0x04, 0x1e
        /*0b7a*/ 	.short	(.L_53 - .L_52)
.L_52:
        /*0b7c*/ 	.word	0x00000000


	//----- nvinfo : EIATTR_CBANK_PARAM_SIZE
	.align		4
.L_53:
        /*0b80*/ 	.byte	0x03, 0x19
        /*0b82*/ 	.short	0x0800


	//----- nvinfo : EIATTR_PARAM_CBANK
	.align		4
        /*0b84*/ 	.byte	0x04, 0x0a
        /*0b86*/ 	.short	(.L_55 - .L_54)
	.align		4
.L_54:
        /*0b88*/ 	.word	index@(.nv.constant0._ZN7cutlass13device_kernelINS_4gemm6kernel13GemmUniversalIN4cute5tupleIJiiiiEEENS1_10collective13CollectiveMmaINS1_35MainloopSm100TmaUmmaWarpSpecializedILi17ELi2ELi4ENS5_IJNS4_1CILi4EEENSA_ILi1EEESC_EEEEENS5_IJNSA_ILi64EEENSA_ILi128EEESF_EEEaNS5_IJlSC_lEEEaSI_NS4_8TiledMMAINS4_8MMA_AtomIJNS4_15SM100_MMA_S8_SSIaaiLi64ELi128ELNS4_4UMMA5MajorE0ELSN_0ELNSM_8SaturateE0EEEEEENS4_6LayoutINS5_IJSC_SC_SC_EEENS5_IJNSA_ILi0EEEST_ST_EEEEENS5_IJNS4_10UnderscoreESW_SW_EEEEENS4_13SM90_TMA_LOADENS4_14ComposedLayoutINS4_7SwizzleILi2ELi4ELi3EEENS4_18smem_ptr_flag_bitsILi8EEENSR_INS5_IJNSA_ILi8EEESF_EEENS5_IJSF_SC_EEEEEEEvNS4_8identityENS4_23SM90_TMA_LOAD_MULTICASTES19_vS1A_EENS_8epilogue10collective18CollectiveEpilogueINS1D_23Sm100TmaWarpSpecializedILi2ELi2ELi32ELb0ELb0EEEJSH_NS5_IJNSR_ISF_SC_EES1I_EEEaSI_aSI_NS1D_6fusion15FusionCallbacksIS1H_NS1K_17LinearCombinationIaiaiLNS_15FloatRoundStyleE2EEESH_S1J_JEEENS4_5SM1004TMEM4LOAD26SM100_TMEM_LOAD_16dp32b32xESZ_S19_NS4_39AutoVectorizingCopyWithAssumedAlignmentILi128EEENS4_14SM90_TMA_STOREES19_S1V_S1V_EEEvvEEEEvNT_6ParamsE)
        /*0b8c*/ 	.short	0x0380
        /*0b8e*/ 	.short	0x0800


	//----- nvinfo : EIATTR_SW_WAR
	.align		4
.L_55:
        /*0b90*/ 	.byte	0x04, 0x36
        /*0b92*/ 	.short	(.L_57 - .L_56)
.L_56:
        /*0b94*/ 	.word	0x00000008
.L_57:


//--------------------- .nv.callgraph             --------------------------
	.section	.nv.callgraph,"",@"SHT_CUDA_CALLGRAPH"
	.align	4
	.sectionentsize	8
	.align		4
        /*0000*/ 	.word	0x00000000
	.align		4
        /*0004*/ 	.word	0xffffffff
	.align		4
        /*0008*/ 	.word	index@(_ZN7cutlass13device_kernelINS_4gemm6kernel13GemmUniversalIN4cute5tupleIJiiiiEEENS1_10collective13CollectiveMmaINS1_35MainloopSm100TmaUmmaWarpSpecializedILi17ELi2ELi4ENS5_IJNS4_1CILi4EEENSA_ILi1EEESC_EEEEENS5_IJNSA_ILi64EEENSA_ILi128EEESF_EEEaNS5_IJlSC_lEEEaSI_NS4_8TiledMMAINS4_8MMA_AtomIJNS4_15SM100_MMA_S8_SSIaaiLi64ELi128ELNS4_4UMMA5MajorE0ELSN_0ELNSM_8SaturateE0EEEEEENS4_6LayoutINS5_IJSC_SC_SC_EEENS5_IJNSA_ILi0EEEST_ST_EEEEENS5_IJNS4_10UnderscoreESW_SW_EEEEENS4_13SM90_TMA_LOADENS4_14ComposedLayoutINS4_7SwizzleILi2ELi4ELi3EEENS4_18smem_ptr_flag_bitsILi8EEENSR_INS5_IJNSA_ILi8EEESF_EEENS5_IJSF_SC_EEEEEEEvNS4_8identityENS4_23SM90_TMA_LOAD_MULTICASTES19_vS1A_EENS_8epilogue10collective18CollectiveEpilogueINS1D_23Sm100TmaWarpSpecializedILi2ELi2ELi32ELb0ELb0EEEJSH_NS5_IJNSR_ISF_SC_EES1I_EEEaSI_aSI_NS1D_6fusion15FusionCallbacksIS1H_NS1K_17LinearCombinationIaiaiLNS_15FloatRoundStyleE2EEESH_S1J_JEEENS4_5SM1004TMEM4LOAD26SM100_TMEM_LOAD_16dp32b32xESZ_S19_NS4_39AutoVectorizingCopyWithAssumedAlignmentILi128EEENS4_14SM90_TMA_STOREES19_S1V_S1V_EEEvvEEEEvNT_6ParamsE)
	.align		4
        /*000c*/ 	.word	index@(__assertfail)
	.align		4
        /*0010*/ 	.word	0x00000000
	.align		4
        /*0014*/ 	.word	0xfffffffe
	.align		4
        /*0018*/ 	.word	0x00000000
	.align		4
        /*001c*/ 	.word	0xfffffffd
	.align		4
        /*0020*/ 	.word	0x00000000
	.align		4
        /*0024*/ 	.word	0xfffffffc


//--------------------- .nv.constant4             --------------------------
	.section	.nv.constant4,"a",@progbits
	.align	8
	.align		8
.nv.constant4:
        /*0000*/ 	.dword	__assertfail
	.align		8
        /*0008*/ 	.dword	__unnamed_1
	.align		8
        /*0010*/ 	.dword	__unnamed_2
	.align		8
        /*0018*/ 	.dword	_ZN40_INTERNAL_cf12db9d_4_k_cu_7adba0cb_302214cuda3std3__45__cpo5beginE
	.align		8
        /*0020*/ 	.dword	_ZN40_INTERNAL_cf12db9d_4_k_cu_7adba0cb_302214cuda3std3__45__cpo3endE
	.align		8
        /*0028*/ 	.dword	_ZN40_INTERNAL_cf12db9d_4_k_cu_7adba0cb_302214cuda3std3__45__cpo6cbeginE
	.align		8
        /*0030*/ 	.dword	_ZN40_INTERNAL_cf12db9d_4_k_cu_7adba0cb_302214cuda3std3__45__cpo4cendE
	.align		8
        /*0038*/ 	.dword	_ZN40_INTERNAL_cf12db9d_4_k_cu_7adba0cb_302214cuda3std3__442_GLOBAL__N__cf12db9d_4_k_cu_7adba0cb_302216ignoreE
	.align		8
        /*0040*/ 	.dword	_ZN40_INTERNAL_cf12db9d_4_k_cu_7adba0cb_302214cuda3std3__419piecewise_constructE
	.align		8
        /*0048*/ 	.dword	_ZN40_INTERNAL_cf12db9d_4_k_cu_7adba0cb_302214cuda3std3__48in_placeE
	.align		8
        /*0050*/ 	.dword	_ZN40_INTERNAL_cf12db9d_4_k_cu_7adba0cb_302214cuda3std6ranges3__45__cpo4swapE
	.align		8
        /*0058*/ 	.dword	_ZN40_INTERNAL_cf12db9d_4_k_cu_7adba0cb_302214cuda3std6ranges3__45__cpo9iter_moveE
	.align		8
        /*0060*/ 	.dword	_ZN40_INTERNAL_cf12db9d_4_k_cu_7adba0cb_302214cute7productE
	.align		8
        /*0068*/ 	.dword	_ZN40_INTERNAL_cf12db9d_4_k_cu_7adba0cb_302214cute1_E
	.align		8
        /*0070*/ 	.dword	$str$25
	.align		8
        /*0078*/ 	.dword	$str$26
	.align		8
        /*0080*/ 	.dword	$str$27
	.align		8
        /*0088*/ 	.dword	$str$28


//--------------------- .text._ZN7cutlass13device_kernelINS_4gemm6kernel13GemmUniversalIN4cute5tupleIJiiiiEEENS1_10collective13CollectiveMmaINS1_35MainloopSm100TmaUmmaWarpSpecializedILi17ELi2ELi4ENS5_IJNS4_1CILi4EEENSA_ILi1EEESC_EEEEENS5_IJNSA_ILi64EEENSA_ILi128EEESF_EEEaNS5_IJlSC_lEEEaSI_NS4_8TiledMMAINS4_8MMA_AtomIJNS4_15SM100_MMA_S8_SSIaaiLi64ELi128ELNS4_4UMMA5MajorE0ELSN_0ELNSM_8SaturateE0EEEEEENS4_6LayoutINS5_IJSC_SC_SC_EEENS5_IJNSA_ILi0EEEST_ST_EEEEENS5_IJNS4_10UnderscoreESW_SW_EEEEENS4_13SM90_TMA_LOADENS4_14ComposedLayoutINS4_7SwizzleILi2ELi4ELi3EEENS4_18smem_ptr_flag_bitsILi8EEENSR_INS5_IJNSA_ILi8EEESF_EEENS5_IJSF_SC_EEEEEEEvNS4_8identityENS4_23SM90_TMA_LOAD_MULTICASTES19_vS1A_EENS_8epilogue10collective18CollectiveEpilogueINS1D_23Sm100TmaWarpSpecializedILi2ELi2ELi32ELb0ELb0EEEJSH_NS5_IJNSR_ISF_SC_EES1I_EEEaSI_aSI_NS1D_6fusion15FusionCallbacksIS1H_NS1K_17LinearCombinationIaiaiLNS_15FloatRoundStyleE2EEESH_S1J_JEEENS4_5SM1004TMEM4LOAD26SM100_TMEM_LOAD_16dp32b32xESZ_S19_NS4_39AutoVectorizingCopyWithAssumedAlignmentILi128EEENS4_14SM90_TMA_STOREES19_S1V_S1V_EEEvvEEEEvNT_6ParamsE --------------------------
	.section	.text._ZN7cutlass13device_kernelINS_4gemm6kernel13GemmUniversalIN4cute5tupleIJiiiiEEENS1_10collective13CollectiveMmaINS1_35MainloopSm100TmaUmmaWarpSpecializedILi17ELi2ELi4ENS5_IJNS4_1CILi4EEENSA_ILi1EEESC_EEEEENS5_IJNSA_ILi64EEENSA_ILi128EEESF_EEEaNS5_IJlSC_lEEEaSI_NS4_8TiledMMAINS4_8MMA_AtomIJNS4_15SM100_MMA_S8_SSIaaiLi64ELi128ELNS4_4UMMA5MajorE0ELSN_0ELNSM_8SaturateE0EEEEEENS4_6LayoutINS5_IJSC_SC_SC_EEENS5_IJNSA_ILi0EEEST_ST_EEEEENS5_IJNS4_10UnderscoreESW_SW_EEEEENS4_13SM90_TMA_LOADENS4_14ComposedLayoutINS4_7SwizzleILi2ELi4ELi3EEENS4_18smem_ptr_flag_bitsILi8EEENSR_INS5_IJNSA_ILi8EEESF_EEENS5_IJSF_SC_EEEEEEEvNS4_8identityENS4_23SM90_TMA_LOAD_MULTICASTES19_vS1A_EENS_8epilogue10collective18CollectiveEpilogueINS1D_23Sm100TmaWarpSpecializedILi2ELi2ELi32ELb0ELb0EEEJSH_NS5_IJNSR_ISF_SC_EES1I_EEEaSI_aSI_NS1D_6fusion15FusionCallbacksIS1H_NS1K_17LinearCombinationIaiaiLNS_15FloatRoundStyleE2EEESH_S1J_JEEENS4_5SM1004TMEM4LOAD26SM100_TMEM_LOAD_16dp32b32xESZ_S19_NS4_39AutoVectorizingCopyWithAssumedAlignmentILi128EEENS4_14SM90_TMA_STOREES19_S1V_S1V_EEEvvEEEEvNT_6ParamsE,"ax",@progbits
	.align	128
.text._ZN7cutlass13device_kernelINS_4gemm6kernel13GemmUniversalIN4cute5tupleIJiiiiEEENS1_10collective13CollectiveMmaINS1_35MainloopSm100TmaUmmaWarpSpecializedILi17ELi2ELi4ENS5_IJNS4_1CILi4EEENSA_ILi1EEESC_EEEEENS5_IJNSA_ILi64EEENSA_ILi128EEESF_EEEaNS5_IJlSC_lEEEaSI_NS4_8TiledMMAINS4_8MMA_AtomIJNS4_15SM100_MMA_S8_SSIaaiLi64ELi128ELNS4_4UMMA5MajorE0ELSN_0ELNSM_8SaturateE0EEEEEENS4_6LayoutINS5_IJSC_SC_SC_EEENS5_IJNSA_ILi0EEEST_ST_EEEEENS5_IJNS4_10UnderscoreESW_SW_EEEEENS4_13SM90_TMA_LOADENS4_14ComposedLayoutINS4_7SwizzleILi2ELi4ELi3EEENS4_18smem_ptr_flag_bitsILi8EEENSR_INS5_IJNSA_ILi8EEESF_EEENS5_IJSF_SC_EEEEEEEvNS4_8identityENS4_23SM90_TMA_LOAD_MULTICASTES19_vS1A_EENS_8epilogue10collective18CollectiveEpilogueINS1D_23Sm100TmaWarpSpecializedILi2ELi2ELi32ELb0ELb0EEEJSH_NS5_IJNSR_ISF_SC_EES1I_EEEaSI_aSI_NS1D_6fusion15FusionCallbacksIS1H_NS1K_17LinearCombinationIaiaiLNS_15FloatRoundStyleE2EEESH_S1J_JEEENS4_5SM1004TMEM4LOAD26SM100_TMEM_LOAD_16dp32b32xESZ_S19_NS4_39AutoVectorizingCopyWithAssumedAlignmentILi128EEENS4_14SM90_TMA_STOREES19_S1V_S1V_EEEvvEEEEvNT_6ParamsE:
        .type           _ZN7cutlass13device_kernelINS_4gemm6kernel13GemmUniversalIN4cute5tupleIJiiiiEEENS1_10collective13CollectiveMmaINS1_35MainloopSm100TmaUmmaWarpSpecializedILi17ELi2ELi4ENS5_IJNS4_1CILi4EEENSA_ILi1EEESC_EEEEENS5_IJNSA_ILi64EEENSA_ILi128EEESF_EEEaNS5_IJlSC_lEEEaSI_NS4_8TiledMMAINS4_8MMA_AtomIJNS4_15SM100_MMA_S8_SSIaaiLi64ELi128ELNS4_4UMMA5MajorE0ELSN_0ELNSM_8SaturateE0EEEEEENS4_6LayoutINS5_IJSC_SC_SC_EEENS5_IJNSA_ILi0EEEST_ST_EEEEENS5_IJNS4_10UnderscoreESW_SW_EEEEENS4_13SM90_TMA_LOADENS4_14ComposedLayoutINS4_7SwizzleILi2ELi4ELi3EEENS4_18smem_ptr_flag_bitsILi8EEENSR_INS5_IJNSA_ILi8EEESF_EEENS5_IJSF_SC_EEEEEEEvNS4_8identityENS4_23SM90_TMA_LOAD_MULTICASTES19_vS1A_EENS_8epilogue10collective18CollectiveEpilogueINS1D_23Sm100TmaWarpSpecializedILi2ELi2ELi32ELb0ELb0EEEJSH_NS5_IJNSR_ISF_SC_EES1I_EEEaSI_aSI_NS1D_6fusion15FusionCallbacksIS1H_NS1K_17LinearCombinationIaiaiLNS_15FloatRoundStyleE2EEESH_S1J_JEEENS4_5SM1004TMEM4LOAD26SM100_TMEM_LOAD_16dp32b32xESZ_S19_NS4_39AutoVectorizingCopyWithAssumedAlignmentILi128EEENS4_14SM90_TMA_STOREES19_S1V_S1V_EEEvvEEEEvNT_6ParamsE,@function
        .size           _ZN7cutlass13device_kernelINS_4gemm6kernel13GemmUniversalIN4cute5tupleIJiiiiEEENS1_10collective13CollectiveMmaINS1_35MainloopSm100TmaUmmaWarpSpecializedILi17ELi2ELi4ENS5_IJNS4_1CILi4EEENSA_ILi1EEESC_EEEEENS5_IJNSA_ILi64EEENSA_ILi128EEESF_EEEaNS5_IJlSC_lEEEaSI_NS4_8TiledMMAINS4_8MMA_AtomIJNS4_15SM100_MMA_S8_SSIaaiLi64ELi128ELNS4_4UMMA5MajorE0ELSN_0ELNSM_8SaturateE0EEEEEENS4_6LayoutINS5_IJSC_SC_SC_EEENS5_IJNSA_ILi0EEEST_ST_EEEEENS5_IJNS4_10UnderscoreESW_SW_EEEEENS4_13SM90_TMA_LOADENS4_14ComposedLayoutINS4_7SwizzleILi2ELi4ELi3EEENS4_18smem_ptr_flag_bitsILi8EEENSR_INS5_IJNSA_ILi8EEESF_EEENS5_IJSF_SC_EEEEEEEvNS4_8identityENS4_23SM90_TMA_LOAD_MULTICASTES19_vS1A_EENS_8epilogue10collective18CollectiveEpilogueINS1D_23Sm100TmaWarpSpecializedILi2ELi2ELi32ELb0ELb0EEEJSH_NS5_IJNSR_ISF_SC_EES1I_EEEaSI_aSI_NS1D_6fusion15FusionCallbacksIS1H_NS1K_17LinearCombinationIaiaiLNS_15FloatRoundStyleE2EEESH_S1J_JEEENS4_5SM1004TMEM4LOAD26SM100_TMEM_LOAD_16dp32b32xESZ_S19_NS4_39AutoVectorizingCopyWithAssumedAlignmentILi128EEENS4_14SM90_TMA_STOREES19_S1V_S1V_EEEvvEEEEvNT_6ParamsE,(.L_x_189 - _ZN7cutlass13device_kernelINS_4gemm6kernel13GemmUniversalIN4cute5tupleIJiiiiEEENS1_10collective13CollectiveMmaINS1_35MainloopSm100TmaUmmaWarpSpecializedILi17ELi2ELi4ENS5_IJNS4_1CILi4EEENSA_ILi1EEESC_EEEEENS5_IJNSA_ILi64EEENSA_ILi128EEESF_EEEaNS5_IJlSC_lEEEaSI_NS4_8TiledMMAINS4_8MMA_AtomIJNS4_15SM100_MMA_S8_SSIaaiLi64ELi128ELNS4_4UMMA5MajorE0ELSN_0ELNSM_8SaturateE0EEEEEENS4_6LayoutINS5_IJSC_SC_SC_EEENS5_IJNSA_ILi0EEEST_ST_EEEEENS5_IJNS4_10UnderscoreESW_SW_EEEEENS4_13SM90_TMA_LOADENS4_14ComposedLayoutINS4_7SwizzleILi2ELi4ELi3EEENS4_18smem_ptr_flag_bitsILi8EEENSR_INS5_IJNSA_ILi8EEESF_EEENS5_IJSF_SC_EEEEEEEvNS4_8identityENS4_23SM90_TMA_LOAD_MULTICASTES19_vS1A_EENS_8epilogue10collective18CollectiveEpilogueINS1D_23Sm100TmaWarpSpecializedILi2ELi2ELi32ELb0ELb0EEEJSH_NS5_IJNSR_ISF_SC_EES1I_EEEaSI_aSI_NS1D_6fusion15FusionCallbacksIS1H_NS1K_17LinearCombinationIaiaiLNS_15FloatRoundStyleE2EEESH_S1J_JEEENS4_5SM1004TMEM4LOAD26SM100_TMEM_LOAD_16dp32b32xESZ_S19_NS4_39AutoVectorizingCopyWithAssumedAlignmentILi128EEENS4_14SM90_TMA_STOREES19_S1V_S1V_EEEvvEEEEvNT_6ParamsE)
        .other          _ZN7cutlass13device_kernelINS_4gemm6kernel13GemmUniversalIN4cute5tupleIJiiiiEEENS1_10collective13CollectiveMmaINS1_35MainloopSm100TmaUmmaWarpSpecializedILi17ELi2ELi4ENS5_IJNS4_1CILi4EEENSA_ILi1EEESC_EEEEENS5_IJNSA_ILi64EEENSA_ILi128EEESF_EEEaNS5_IJlSC_lEEEaSI_NS4_8TiledMMAINS4_8MMA_AtomIJNS4_15SM100_MMA_S8_SSIaaiLi64ELi128ELNS4_4UMMA5MajorE0ELSN_0ELNSM_8SaturateE0EEEEEENS4_6LayoutINS5_IJSC_SC_SC_EEENS5_IJNSA_ILi0EEEST_ST_EEEEENS5_IJNS4_10UnderscoreESW_SW_EEEEENS4_13SM90_TMA_LOADENS4_14ComposedLayoutINS4_7SwizzleILi2ELi4ELi3EEENS4_18smem_ptr_flag_bitsILi8EEENSR_INS5_IJNSA_ILi8EEESF_EEENS5_IJSF_SC_EEEEEEEvNS4_8identityENS4_23SM90_TMA_LOAD_MULTICASTES19_vS1A_EENS_8epilogue10collective18CollectiveEpilogueINS1D_23Sm100TmaWarpSpecializedILi2ELi2ELi32ELb0ELb0EEEJSH_NS5_IJNSR_ISF_SC_EES1I_EEEaSI_aSI_NS1D_6fusion15FusionCallbacksIS1H_NS1K_17LinearCombinationIaiaiLNS_15FloatRoundStyleE2EEESH_S1J_JEEENS4_5SM1004TMEM4LOAD26SM100_TMEM_LOAD_16dp32b32xESZ_S19_NS4_39AutoVectorizingCopyWithAssumedAlignmentILi128EEENS4_14SM90_TMA_STOREES19_S1V_S1V_EEEvvEEEEvNT_6ParamsE,@"STO_CUDA_ENTRY STV_DEFAULT"
_ZN7cutlass13device_kernelINS_4gemm6kernel13GemmUniversalIN4cute5tupleIJiiiiEEENS1_10collective13CollectiveMmaINS1_35MainloopSm100TmaUmmaWarpSpecializedILi17ELi2ELi4ENS5_IJNS4_1CILi4EEENSA_ILi1EEESC_EEEEENS5_IJNSA_ILi64EEENSA_ILi128EEESF_EEEaNS5_IJlSC_lEEEaSI_NS4_8TiledMMAINS4_8MMA_AtomIJNS4_15SM100_MMA_S8_SSIaaiLi64ELi128ELNS4_4UMMA5MajorE0ELSN_0ELNSM_8SaturateE0EEEEEENS4_6LayoutINS5_IJSC_SC_SC_EEENS5_IJNSA_ILi0EEEST_ST_EEEEENS5_IJNS4_10UnderscoreESW_SW_EEEEENS4_13SM90_TMA_LOADENS4_14ComposedLayoutINS4_7SwizzleILi2ELi4ELi3EEENS4_18smem_ptr_flag_bitsILi8EEENSR_INS5_IJNSA_ILi8EEESF_EEENS5_IJSF_SC_EEEEEEEvNS4_8identityENS4_23SM90_TMA_LOAD_MULTICASTES19_vS1A_EENS_8epilogue10collective18CollectiveEpilogueINS1D_23Sm100TmaWarpSpecializedILi2ELi2ELi32ELb0ELb0EEEJSH_NS5_IJNSR_ISF_SC_EES1I_EEEaSI_aSI_NS1D_6fusion15FusionCallbacksIS1H_NS1K_17LinearCombinationIaiaiLNS_15FloatRoundStyleE2EEESH_S1J_JEEENS4_5SM1004TMEM4LOAD26SM100_TMEM_LOAD_16dp32b32xESZ_S19_NS4_39AutoVectorizingCopyWithAssumedAlignmentILi128EEENS4_14SM90_TMA_STOREES19_S1V_S1V_EEEvvEEEEvNT_6ParamsE:
[----:B------:R-:W1:Y:S01]  /*0000*/  LDC R1, c[0x0][0x37c] ;  /* 0x0000df00ff017b82 */ /* 0x000e620000000800 */
[----:B------:R-:W2:Y:S01]  /*0010*/  S2R R84, SR_TID.X ;  /* 0x0000000000547919 */ /* 0x000ea20000002100 */
[----:B------:R-:W3:Y:S01]  /*0020*/  LDCU.64 UR8, c[0x0][0x890] ;  /* 0x00011200ff0877ac */ /* 0x000ee20008000a00 */
[----:B------:R-:W-:Y:S02]  /*0030*/  PRMT R74, RZ, 0x7610, R74 ;  /* 0x00007610ff4a7816 */ /* 0x000fe4000000004a */
[----:B------:R-:W-:Y:S01]  /*0040*/  ELECT P3, URZ, PT ;  /* 0x0000000000ff782f */ /* 0x000fe20003860000 */
[----:B---3--:R-:W-:-:S04]  /*0050*/  UISETP.NE.U32.AND UP0, UPT, UR8, URZ, UPT ;  /* 0x000000ff0800728c */ /* 0x008fc8000bf05070 */
[----:B------:R-:W-:Y:S01]  /*0060*/  UISETP.NE.AND.EX UP0, UPT, UR9, URZ, UPT, UP0 ;  /* 0x000000ff0900728c */ /* 0x000fe2000bf05300 */
[----:B--2---:R-:W-:-:S05]  /*0070*/  SHF.R.U32.HI R75, RZ, 0x5, R84 ;  /* 0x00000005ff4b7819 */ /* 0x004fca0000011654 */
[----:B------:R-:W2:Y:S02]  /*0080*/  SHFL.IDX PT, R0, R75, RZ, 0x1f ;  /* 0x00001fff4b007589 */ /* 0x000ea400000e0000 */
[----:B--2---:R-:W-:Y:S01]  /*0090*/  R2UR UR18, R0 ;  /* 0x00000000001272ca */ /* 0x004fe200000e0000 */
[----:B-1----:R-:W-:-:S14]  /*00a0*/  BRA.U UP0, `(.L_x_0) ;  /* 0x0000000100307547 */ /* 0x002fdc000b800000 */
[----:B------:R-:W1:Y:S02]  /*00b0*/  LDCU.64 UR4, c[0x0][0x888] ;  /* 0x00011100ff0477ac */ /* 0x000e640008000a00 */
[----:B-1----:R-:W-:-:S04]  /*00c0*/  UISETP.NE.U32.AND UP0, UPT, UR4, URZ, UPT ;  /* 0x000000ff0400728c */ /* 0x002fc8000bf05070 */
[----:B------:R-:W-:-:S09]  /*00d0*/  UISETP.NE.AND.EX UP0, UPT, UR5, URZ, UPT, UP0 ;  /* 0x000000ff0500728c */ /* 0x000fd2000bf05300 */
[----:B------:R-:W-:Y:S05]  /*00e0*/  BRA.U !UP0, `(.L_x_1) ;  /* 0x0000000108147547 */ /* 0x000fea000b800000 */
[----:B------:R-:W1:Y:S01]  /*00f0*/  LDC.64 R40, c[0x0][0x888] ;  /* 0x00022200ff287b82 */ /* 0x000e620000000a00 */
[----:B------:R-:W1:Y:S02]  /*0100*/  LDCU.64 UR4, c[0x0][0x358] ;  /* 0x00006b00ff0477ac */ /* 0x000e640008000a00 */
[----:B-1----:R1:W5:Y:S01]  /*0110*/  LDG.E R40, desc[UR4][R40.64] ;  /* 0x0000000428287981 */ /* 0x002362000c1e1900 */
[----:B------:R-:W-:Y:S01]  /*0120*/  HFMA2 R74, -RZ, RZ, 0, 5.9604644775390625e-08 ;  /* 0x00000001ff4a7431 */ /* 0x000fe200000001ff */
[----:B------:R-:W-:Y:S05]  /*0130*/  BRA `(.L_x_0) ;  /* 0x00000000000c7947 */ /* 0x000fea0003800000 */
.L_x_1:
[----:B------:R-:W1:Y:S01]  /*0140*/  LDCU UR4, c[0x0][0x880] ;  /* 0x00011000ff0477ac */ /* 0x000e620008000800 */
[----:B------:R-:W-:Y:S01]  /*0150*/  HFMA2 R74, -RZ, RZ, 0, 5.9604644775390625e-08 ;  /* 0x00000001ff4a7431 */ /* 0x000fe200000001ff */
[----:B-1----:R-:W-:-:S07]  /*0160*/  MOV R40, UR4 ;  /* 0x0000000400287c02 */ /* 0x002fce0008000f00 */
.L_x_0:
[----:B------:R-:W2:Y:S02]  /*0170*/  LDCU.64 UR4, c[0x0][0x8b0] ;  /* 0x00011600ff0477ac */ /* 0x000ea40008000a00 */
[----:B--2---:R-:W-:-:S04]  /*0180*/  UISETP.NE.U32.AND UP0, UPT, UR4, URZ, UPT ;  /* 0x000000ff0400728c */ /* 0x004fc8000bf05070 */
[----:B------:R-:W-:-:S09]  /*0190*/  UISETP.NE.AND.EX UP0, UPT, UR5, URZ, UPT, UP0 ;  /* 0x000000ff0500728c */ /* 0x000fd2000bf05300 */
[----:B------:R-:W-:Y:S05]  /*01a0*/  BRA.U UP0, `(.L_x_2) ;  /* 0x0000000100287547 */ /* 0x000fea000b800000 */
[----:B------:R-:W2:Y:S02]  /*01b0*/  LDCU.64 UR4, c[0x0][0x8a8] ;  /* 0x00011500ff0477ac */ /* 0x000ea40008000a00 */
[----:B--2---:R-:W-:-:S04]  /*01c0*/  UISETP.NE.U32.AND UP0, UPT, UR4, URZ, UPT ;  /* 0x000000ff0400728c */ /* 0x004fc8000bf05070 */
[----:B------:R-:W-:-:S09]  /*01d0*/  UISETP.NE.AND.EX UP0, UPT, UR5, URZ, UPT, UP0 ;  /* 0x000000ff0500728c */ /* 0x000fd2000bf05300 */
[----:B------:R-:W-:Y:S05]  /*01e0*/  BRA.U !UP0, `(.L_x_3) ;  /* 0x0000000108107547 */ /* 0x000fea000b800000 */
[----:B------:R-:W2:Y:S01]  /*01f0*/  LDC.64 R38, c[0x0][0x8a8] ;  /* 0x00022a00ff267b82 */ /* 0x000ea20000000a00 */
[----:B------:R-:W2:Y:S02]  /*0200*/  LDCU.64 UR4, c[0x0][0x358] ;  /* 0x00006b00ff0477ac */ /* 0x000ea40008000a00 */
[----:B--2---:R2:W5:Y:S01]  /*0210*/  LDG.E R38, desc[UR4][R38.64] ;  /* 0x0000000426267981 */ /* 0x004562000c1e1900 */
[----:B------:R-:W-:Y:S05]  /*0220*/  BRA `(.L_x_2) ;  /* 0x0000000000087947 */ /* 0x000fea0003800000 */
.L_x_3:
[----:B------:R-:W2:Y:S02]  /*0230*/  LDCU UR4, c[0x0][0x8a0] ;  /* 0x00011400ff0477ac */ /* 0x000ea40008000800 */
[----:B--2---:R-:W-:Y:S02]  /*0240*/  MOV R38, UR4 ;  /* 0x0000000400267c02 */ /* 0x004fe40008000f00 */
.L_x_2:
[----:B------:R-:W-:Y:S01]  /*0250*/  IMAD.U32 R0, RZ, RZ, UR18 ;  /* 0x00000012ff007e24 */ /* 0x000fe2000f8e00ff */
[----:B------:R-:W-:Y:S04]  /*0260*/  BSSY.RECONVERGENT B0, `(.L_x_4) ;  /* 0x000000c000007945 */ /* 0x000fe80003800200 */
[C---:B------:R-:W-:Y:S02]  /*0270*/  ISETP.NE.OR P1, PT, R0.reuse, 0x1, !P3 ;  /* 0x000000010000780c */ /* 0x040fe40005f25670 */
[----:B------:R-:W-:-:S11]  /*0280*/  ISETP.NE.OR P0, PT, R0, 0x3, !P3 ;  /* 0x000000030000780c */ /* 0x000fd60005f05670 */
[----:B------:R-:W-:Y:S05]  /*0290*/  @P1 BRA `(.L_x_5) ;  /* 0x0000000000201947 */ /* 0x000fea0003800000 */
[----:B------:R-:W3:Y:S02]  /*02a0*/  LDCU.64 UR4, c[0x0][0x348] ;  /* 0x00006900ff0477ac */ /* 0x000ee40008000a00 */
[----:B---3--:R-:W-:Y:S02]  /*02b0*/  UIADD3 UR6, UP1, UPT, UR4, 0x80, URZ ;  /* 0x0000008004067890 */ /* 0x008fe4000ff3e0ff */
[----:B------:R-:W-:Y:S02]  /*02c0*/  UIADD3 UR4, UP0, UPT, UR4, 0x180, URZ ;  /* 0x0000018004047890 */ /* 0x000fe4000ff1e0ff */
[----:B------:R-:W-:Y:S02]  /*02d0*/  UIADD3.X UR7, UPT, UPT, URZ, UR5, URZ, UP1, !UPT ;  /* 0x00000005ff077290 */ /* 0x000fe40008ffe4ff */
[----:B------:R-:W-:-:S07]  /*02e0*/  UIADD3.X UR5, UPT, UPT, URZ, UR5, URZ, UP0, !UPT ;  /* 0x00000005ff057290 */ /* 0x000fce00087fe4ff */
[----:B------:R3:W-:Y:S02]  /*02f0*/  UTMACCTL.PF [UR6] ;  /* 0x00000000060079b9 */ /* 0x0007e40008040000 */
[----:B------:R3:W-:Y:S02]  /*0300*/  UTMACCTL.PF [UR4] ;  /* 0x00000000040079b9 */ /* 0x0007e40008040000 */
[----:B---3--:R-:W-:Y:S01]  /*0310*/  NOP ;  /* 0x0000000000007918 */ /* 0x008fe20000000000 */
.L_x_5:
[----:B------:R-:W-:Y:S05]  /*0320*/  BSYNC.RECONVERGENT B0 ;  /* 0x0000000000007941 */ /* 0x000fea0003800200 */
.L_x_4:
[----:B------:R-:W-:Y:S04]  /*0330*/  BSSY.RECONVERGENT B0, `(.L_x_6) ;  /* 0x000000a000007945 */ /* 0x000fe80003800200 */
        /* <DEDUP_REMOVED lines=9> */
.L_x_7:
[----:B------:R-:W-:Y:S05]  /*03d0*/  BSYNC.RECONVERGENT B0 ;  /* 0x0000000000007941 */ /* 0x000fea0003800200 */
.L_x_6:
[----:B------:R-:W3:Y:S01]  /*03e0*/  LDCU.64 UR4, c[0x0][0x888] ;  /* 0x00011100ff0477ac */ /* 0x000ee20008000a00 */
[----:B------:R-:W-:Y:S02]  /*03f0*/  UISETP.EQ.U32.AND UP2, UPT, UR8, URZ, UPT ;  /* 0x000000ff0800728c */ /* 0x000fe4000bf42070 */
[----:B------:R-:W-:Y:S02]  /*0400*/  UPLOP3.LUT UP3, UPT, UPT, UPT, UPT, 0x80, 0x8 ;  /* 0x000000000008789c */ /* 0x000fe40003f6f070 */
[----:B---3--:R-:W-:-:S04]  /*0410*/  UISETP.NE.U32.AND UP0, UPT, UR4, URZ, UPT ;  /* 0x000000ff0400728c */ /* 0x008fc8000bf05070 */
[----:B------:R-:W-:-:S04]  /*0420*/  UISETP.NE.AND.EX UP1, UPT, UR5, URZ, UPT, UP0 ;  /* 0x000000ff0500728c */ /* 0x000fc8000bf25300 */
[----:B------:R-:W-:-:S04]  /*0430*/  UISETP.EQ.OR.EX UP4, UPT, UR9, URZ, !UP1, UP2 ;  /* 0x000000ff0900728c */ /* 0x000fc8000cf82720 */
[----:B------:R-:W-:-:S06]  /*0440*/  UP2UR UR4, UPR, URZ, 0x10 ;  /* 0x00000010ff047883 */ /* 0x000fcc0008000000 */
[----:B------:R-:W-:Y:S01]  /*0450*/  MOV R77, UR4 ;  /* 0x00000004004d7c02 */ /* 0x000fe20008000f00 */
[----:B------:R-:W-:Y:S06]  /*0460*/  BRA.U !UP4, `(.L_x_8) ;  /* 0x000000010c207547 */ /* 0x000fec000b800000 */
[----:B-----5:R-:W-:Y:S01]  /*0470*/  R2UR UR5, R40 ;  /* 0x00000000280572ca */ /* 0x020fe200000e0000 */
[----:B------:R-:W-:Y:S02]  /*0480*/  UISETP.NE.U32.AND UP2, UPT, UR8, URZ, UPT ;  /* 0x000000ff0800728c */ /* 0x000fe4000bf45070 */
[----:B------:R-:W-:Y:S02]  /*0490*/  USEL UR4, URZ, 0xffffffff, UP1 ;  /* 0xffffffffff047887 */ /* 0x000fe40008800000 */
[----:B------:R-:W-:-:S08]  /*04a0*/  UISETP.NE.AND.EX UP2, UPT, UR9, URZ, UPT, UP2 ;  /* 0x000000ff0900728c */ /* 0x000fd0000bf45320 */
[----:B------:R-:W-:-:S04]  /*04b0*/  UISETP.NE.AND UP0, UPT, UR5, URZ, UPT ;  /* 0x000000ff0500728c */ /* 0x000fc8000bf05270 */
[----:B------:R-:W-:-:S04]  /*04c0*/  @!UP2 USEL UR4, URZ, 0xffffffff, UP0 ;  /* 0xffffffffff04a887 */ /* 0x000fc80008000000 */
[----:B------:R-:W-:-:S04]  /*04d0*/  ULOP3.LUT UR4, UR4, 0x1, URZ, 0xc0, !UPT ;  /* 0x0000000104047892 */ /* 0x000fc8000f8ec0ff */
[----:B------:R-:W-:Y:S02]  /*04e0*/  UISETP.NE.U32.AND UP3, UPT, UR4, 0x1, UPT ;  /* 0x000000010400788c */ /* 0x000fe4000bf65070 */
.L_x_8:
[----:B------:R-:W3:Y:S02]  /*04f0*/  SHFL.IDX PT, R2, R75, RZ, 0x1f ;  /* 0x00001fff4b027589 */ /* 0x000ee400000e0000 */
[----:B---3--:R-:W-:-:S13]  /*0500*/  ISETP.NE.AND P0, PT, R2, RZ, PT ;  /* 0x000000ff0200720c */ /* 0x008fda0003f05270 */
[----:B------:R-:W-:Y:S05]  /*0510*/  @P0 BRA `(.L_x_9) ;  /* 0x0000000000cc0947 */ /* 0x000fea0003800000 */
[----:B------:R-:W-:Y:S01]  /*0520*/  ELECT P0, URZ, PT ;  /* 0x0000000000ff782f */ /* 0x000fe20003800000 */
[----:B------:R-:W-:-:S12]  /*0530*/  BSSY.RECONVERGENT B0, `(.L_x_9) ;  /* 0x0000031000007945 */ /* 0x000fd80003800200 */
[----:B------:R-:W-:Y:S05]  /*0540*/  @!P0 BRA `(.L_x_10) ;  /* 0x0000000000bc8947 */ /* 0x000fea0003800000 */
[----:B------:R-:W3:Y:S01]  /*0550*/  S2UR UR4, SR_CgaCtaId ;  /* 0x00000000000479c3 */ /* 0x000ee20000008800 */
[----:B------:R-:W-:Y:S01]  /*0560*/  UMOV UR5, 0x400 ;  /* 0x0000040000057882 */ /* 0x000fe20000000000 */
[----:B------:R-:W-:Y:S01]  /*0570*/  UMOV UR8, 0x1 ;  /* 0x0000000100087882 */ /* 0x000fe20000000000 */
[----:B------:R-:W-:Y:S01]  /*0580*/  UMOV UR6, 0x4 ;  /* 0x0000000400067882 */ /* 0x000fe20000000000 */
[----:B------:R-:W-:-:S04]  /*0590*/  UIADD3 UR8, UPT, UPT, -UR8, 0x100000, URZ ;  /* 0x0010000008087890 */ /* 0x000fc8000fffe1ff */
[----:B------:R-:W-:Y:S02]  /*05a0*/  USHF.L.U32 UR9, UR8, 0xb, URZ ;  /* 0x0000000b08097899 */ /* 0x000fe400080006ff */
[----:B------:R-:W-:Y:S02]  /*05b0*/  USHF.L.U32 UR8, UR8, 0x1, URZ ;  /* 0x0000000108087899 */ /* 0x000fe400080006ff */
[----:B------:R-:W-:-:S04]  /*05c0*/  UIADD3 UR6, UPT, UPT, -UR6, 0x100000, URZ ;  /* 0x0010000006067890 */ /* 0x000fc8000fffe1ff */
[----:B------:R-:W-:Y:S02]  /*05d0*/  USHF.L.U32 UR7, UR6, 0xb, URZ ;  /* 0x0000000b06077899 */ /* 0x000fe400080006ff */
[----:B------:R-:W-:Y:S02]  /*05e0*/  USHF.L.U32 UR6, UR6, 0x1, URZ ;  /* 0x0000000106067899 */ /* 0x000fe400080006ff */
[----:B---3--:R-:W-:Y:S01]  /*05f0*/  ULEA UR4, UR4, UR5, 0x18 ;  /* 0x0000000504047291 */ /* 0x008fe2000f8ec0ff */
[----:B------:R-:W3:Y:S11]  /*0600*/  FENCE.VIEW.ASYNC.S ;  /* 0x00000000000073c6 */ /* 0x000ef60000000000 */
[----:B---3--:R3:W4:Y:S01]  /*0610*/  SYNCS.EXCH.64 URZ, [UR4], UR8 ;  /* 0x0000000804ff75b2 */ /* 0x0087220008000100 */
[----:B------:R3:W1:Y:S01]  /*0620*/  SYNCS.EXCH.64 URZ, [UR4+0x88], UR6 ;  /* 0x0000880604ff75b2 */ /* 0x0006620008000100 */
        /* <DEDUP_REMOVED lines=31> */
[----:B------:R3:W1:Y:S02]  /*0820*/  SYNCS.EXCH.64 URZ, [UR4+0x108], UR6 ;  /* 0x0001080604ff75b2 */ /* 0x0006640008000100 */
[----:B---34-:R-:W-:Y:S01]  /*0830*/  NOP ;  /* 0x0000000000007918 */ /* 0x018fe20000000000 */
.L_x_10:
[----:B------:R-:W-:Y:S05]  /*0840*/  BSYNC.RECONVERGENT B0 ;  /* 0x0000000000007941 */ /* 0x000fea0003800200 */
.L_x_9:
[----:B------:R-:W3:Y:S01]  /*0850*/  SHFL.IDX PT, R2, R75, RZ, 0x1f ;  /* 0x00001fff4b027589 */ /* 0x000ee200000e0000 */
[----:B------:R-:W-:Y:S01]  /*0860*/  NOP ;  /* 0x0000000000007918 */ /* 0x000fe20000000000 */
[----:B---3--:R-:W-:-:S13]  /*0870*/  ISETP.NE.AND P0, PT, R2, 0x1, PT ;  /* 0x000000010200780c */ /* 0x008fda0003f05270 */
[----:B------:R-:W-:Y:S05]  /*0880*/  @P0 BRA `(.L_x_11) ;  /* 0x0000000000480947 */ /* 0x000fea0003800000 */
        /* <DEDUP_REMOVED lines=9> */
[----:B------:R-:W-:Y:S01]  /*0920*/  USHF.L.U32 UR6, UR6, 0x1, URZ ;  /* 0x0000000106067899 */ /* 0x000fe200080006ff */
[----:B------:R-:W-:Y:S01]  /*0930*/  ELECT P0, URZ, PT ;  /* 0x0000000000ff782f */ /* 0x000fe20003800000 */
[----:B---3--:R-:W-:Y:S01]  /*0940*/  ULEA UR4, UR4, UR5, 0x18 ;  /* 0x0000000504047291 */ /* 0x008fe2000f8ec0ff */
[----:B------:R-:W3:Y:S11]  /*0950*/  FENCE.VIEW.ASYNC.S ;  /* 0x00000000000073c6 */ /* 0x000ef60000000000 */
[----:B---3--:R3:W4:Y:S01]  /*0960*/  SYNCS.EXCH.64 URZ, [UR4+0x110], UR8 ;  /* 0x0001100804ff75b2 */ /* 0x0087220008000100 */
[----:B------:R3:W1:Y:S01]  /*0970*/  SYNCS.EXCH.64 URZ, [UR4+0x120], UR6 ;  /* 0x0001200604ff75b2 */ /* 0x0006620008000100 */
[----:B------:R3:W1:Y:S01]  /*0980*/  SYNCS.EXCH.64 URZ, [UR4+0x118], UR8 ;  /* 0x0001180804ff75b2 */ /* 0x0006620008000100 */
[----:B------:R3:W1:Y:S01]  /*0990*/  SYNCS.EXCH.64 URZ, [UR4+0x128], UR6 ;  /* 0x0001280604ff75b2 */ /* 0x0006620008000100 */
[----:B------:R-:W-:Y:S01]  /*09a0*/  NOP ;  /* 0x0000000000007918 */ /* 0x000fe20000000000 */
.L_x_11:
[----:B------:R-:W2:Y:S01]  /*09b0*/  SHFL.IDX PT, R2, R75, RZ, 0x1f ;  /* 0x00001fff4b027589 */ /* 0x000ea200000e0000 */
[----:B------:R-:W-:Y:S01]  /*09c0*/  NOP ;  /* 0x0000000000007918 */ /* 0x000fe20000000000 */
[----:B--2---:R-:W-:-:S13]  /*09d0*/  ISETP.NE.AND P0, PT, R2, 0x3, PT ;  /* 0x000000030200780c */ /* 0x004fda0003f05270 */
[----:B------:R-:W-:Y:S05]  /*09e0*/  @P0 BRA `(.L_x_12) ;  /* 0x0000000000300947 */ /* 0x000fea0003800000 */
[----:B---3--:R-:W2:Y:S01]  /*09f0*/  S2UR UR4, SR_CgaCtaId ;  /* 0x00000000000479c3 */ /* 0x008ea20000008800 */
[----:B------:R-:W-:Y:S01]  /*0a00*/  UMOV UR6, 0x400 ;  /* 0x0000040000067882 */ /* 0x000fe20000000000 */
[----:B------:R-:W-:Y:S01]  /*0a10*/  UMOV UR5, 0x20 ;  /* 0x0000002000057882 */ /* 0x000fe20000000000 */
[----:B------:R-:W-:Y:S01]  /*0a20*/  ELECT P0, URZ, PT ;  /* 0x0000000000ff782f */ /* 0x000fe20003800000 */
[----:B--2---:R-:W-:Y:S02]  /*0a30*/  ULEA UR6, UR4, UR6, 0x18 ;  /* 0x0000000604067291 */ /* 0x004fe4000f8ec0ff */
[----:B------:R-:W-:-:S04]  /*0a40*/  UIADD3 UR4, UPT, UPT, -UR5, 0x100000, URZ ;  /* 0x0010000005047890 */ /* 0x000fc8000fffe1ff */
[----:B------:R-:W-:Y:S02]  /*0a50*/  USHF.L.U32 UR5, UR4, 0xb, URZ ;  /* 0x0000000b04057899 */ /* 0x000fe400080006ff */
[----:B------:R-:W-:Y:S01]  /*0a60*/  USHF.L.U32 UR4, UR4, 0x1, URZ ;  /* 0x0000000104047899 */ /* 0x000fe200080006ff */
[----:B------:R-:W2:Y:S11]  /*0a70*/  FENCE.VIEW.ASYNC.S ;  /* 0x00000000000073c6 */ /* 0x000eb60000000000 */
[----:B--2---:R2:W3:Y:S01]  /*0a80*/  SYNCS.EXCH.64 URZ, [UR6+0x130], UR4 ;  /* 0x0001300406ff75b2 */ /* 0x0044e20008000100 */
[----:B------:R2:W1:Y:S01]  /*0a90*/  SYNCS.EXCH.64 URZ, [UR6+0x138], UR4 ;  /* 0x0001380406ff75b2 */ /* 0x0004620008000100 */
[----:B------:R-:W-:Y:S01]  /*0aa0*/  NOP ;  /* 0x0000000000007918 */ /* 0x000fe20000000000 */
.L_x_12:
[----:B------:R-:W4:Y:S01]  /*0ab0*/  SHFL.IDX PT, R2, R75, RZ, 0x1f ;  /* 0x00001fff4b027589 */ /* 0x000f2200000e0000 */
[----:B------:R-:W-:Y:S01]  /*0ac0*/  NOP ;  /* 0x0000000000007918 */ /* 0x000fe20000000000 */
[----:B----4-:R-:W-:-:S13]  /*0ad0*/  ISETP.NE.AND P0, PT, R2, 0x4, PT ;  /* 0x000000040200780c */ /* 0x010fda0003f05270 */
[----:B------:R-:W-:Y:S05]  /*0ae0*/  @P0 BRA `(.L_x_13) ;  /* 0x00000000004c0947 */ /* 0x000fea0003800000 */
[----:B--23--:R-:W2:Y:S01]  /*0af0*/  S2UR UR6, SR_CgaCtaId ;  /* 0x00000000000679c3 */ /* 0x00cea20000008800 */
[----:B------:R-:W-:Y:S01]  /*0b00*/  UMOV UR4, 0x3a0 ;  /* 0x000003a000047882 */ /* 0x000fe20000000000 */
[----:B------:R-:W-:Y:S01]  /*0b10*/  UMOV UR5, 0x400 ;  /* 0x0000040000057882 */ /* 0x000fe20000000000 */
[----:B------:R-:W-:Y:S01]  /*0b20*/  USEL UR4, UR4, 0x320, UP3 ;  /* 0x0000032004047887 */ /* 0x000fe20009800000 */
[----:B------:R-:W-:Y:S01]  /*0b30*/  UMOV UR8, 0x1 ;  /* 0x0000000100087882 */ /* 0x000fe20000000000 */
[----:B------:R-:W-:Y:S01]  /*0b40*/  ELECT P0, URZ, PT ;  /* 0x0000000000ff782f */ /* 0x000fe20003800000 */
[----:B------:R-:W-:-:S04]  /*0b50*/  UIADD3 UR8, UPT, UPT, -UR8, 0x100000, URZ ;  /* 0x0010000008087890 */ /* 0x000fc8000fffe1ff */
[----:B------:R-:W-:Y:S02]  /*0b60*/  USHF.L.U32 UR9, UR8, 0xb, URZ ;  /* 0x0000000b08097899 */ /* 0x000fe400080006ff */
[----:B------:R-:W-:Y:S02]  /*0b70*/  USHF.L.U32 UR8, UR8, 0x1, URZ ;  /* 0x0000000108087899 */ /* 0x000fe400080006ff */
[----:B--2---:R-:W-:Y:S02]  /*0b80*/  ULEA UR6, UR6, UR5, 0x18 ;  /* 0x0000000506067291 */ /* 0x004fe4000f8ec0ff */
[----:B------:R-:W-:-:S04]  /*0b90*/  UIADD3 UR4, UPT, UPT, -UR4, 0x100000, URZ ;  /* 0x0010000004047890 */ /* 0x000fc8000fffe1ff */
[----:B------:R-:W-:Y:S02]  /*0ba0*/  USHF.L.U32 UR5, UR4, 0xb, URZ ;  /* 0x0000000b04057899 */ /* 0x000fe400080006ff */
[----:B------:R-:W-:Y:S01]  /*0bb0*/  USHF.L.U32 UR4, UR4, 0x1, URZ ;  /* 0x0000000104047899 */ /* 0x000fe200080006ff */
[----:B------:R-:W2:Y:S03]  /*0bc0*/  FENCE.VIEW.ASYNC.S ;  /* 0x00000000000073c6 */ /* 0x000ea60000000000 */
[----:B--2---:R4:W2:Y:S08]  /*0bd0*/  SYNCS.EXCH.64 URZ, [UR6+0x140], UR8 ;  /* 0x0001400806ff75b2 */ /* 0x0048b00008000100 */
[----:B------:R4:W3:Y:S01]  /*0be0*/  SYNCS.EXCH.64 URZ, [UR6+0x150], UR4 ;  /* 0x0001500406ff75b2 */ /* 0x0008e20008000100 */
[----:B------:R4:W1:Y:S01]  /*0bf0*/  SYNCS.EXCH.64 URZ, [UR6+0x148], UR8 ;  /* 0x0001480806ff75b2 */ /* 0x0008620008000100 */
[----:B------:R4:W1:Y:S02]  /*0c00*/  SYNCS.EXCH.64 URZ, [UR6+0x158], UR4 ;  /* 0x0001580406ff75b2 */ /* 0x0008640008000100 */
[----:B----4-:R-:W-:Y:S01]  /*0c10*/  NOP ;  /* 0x0000000000007918 */ /* 0x010fe20000000000 */
.L_x_13:
[----:B------:R-:W4:Y:S01]  /*0c20*/  SHFL.IDX PT, R2, R75, RZ, 0x1f ;  /* 0x00001fff4b027589 */ /* 0x000f2200000e0000 */
[----:B------:R-:W-:Y:S01]  /*0c30*/  NOP ;  /* 0x0000000000007918 */ /* 0x000fe20000000000 */
[----:B----4-:R-:W-:-:S13]  /*0c40*/  ISETP.NE.AND P0, PT, R2, 0x5, PT ;  /* 0x000000050200780c */ /* 0x010fda0003f05270 */
[----:B------:R-:W-:Y:S05]  /*0c50*/  @P0 BRA `(.L_x_14) ;  /* 0x0000000000580947 */ /* 0x000fea0003800000 */
[----:B--23--:R-:W2:Y:S01]  /*0c60*/  S2UR UR4, SR_CgaCtaId ;  /* 0x00000000000479c3 */ /* 0x00cea20000008800 */
        /* <DEDUP_REMOVED lines=10> */
[----:B--2---:R-:W-:Y:S01]  /*0d10*/  ULEA UR4, UR4, UR5, 0x18 ;  /* 0x0000000504047291 */ /* 0x004fe2000f8ec0ff */
[----:B------:R-:W2:Y:S11]  /*0d20*/  FENCE.VIEW.ASYNC.S ;  /* 0x00000000000073c6 */ /* 0x000eb60000000000 */
[----:B--2---:R4:W2:Y:S01]  /*0d30*/  SYNCS.EXCH.64 URZ, [UR4+0x160], UR8 ;  /* 0x0001600804ff75b2 */ /* 0x0048a20008000100 */
[----:B------:R4:W3:Y:S01]  /*0d40*/  SYNCS.EXCH.64 URZ, [UR4+0x180], UR6 ;  /* 0x0001800604ff75b2 */ /* 0x0008e20008000100 */
[----:B------:R4:W1:Y:S01]  /*0d50*/  SYNCS.EXCH.64 URZ, [UR4+0x168], UR8 ;  /* 0x0001680804ff75b2 */ /* 0x0008620008000100 */
[----:B------:R4:W1:Y:S01]  /*0d60*/  SYNCS.EXCH.64 URZ, [UR4+0x188], UR6 ;  /* 0x0001880604ff75b2 */ /* 0x0008620008000100 */
[----:B------:R4:W1:Y:S01]  /*0d70*/  SYNCS.EXCH.64 URZ, [UR4+0x170], UR8 ;  /* 0x0001700804ff75b2 */ /* 0x0008620008000100 */
[----:B------:R4:W1:Y:S01]  /*0d80*/  SYNCS.EXCH.64 URZ, [UR4+0x190], UR6 ;  /* 0x0001900604ff75b2 */ /* 0x0008620008000100 */
[----:B------:R4:W1:Y:S01]  /*0d90*/  SYNCS.EXCH.64 URZ, [UR4+0x178], UR8 ;  /* 0x0001780804ff75b2 */ /* 0x0008620008000100 */
[----:B------:R4:W1:Y:S02]  /*0da0*/  SYNCS.EXCH.64 URZ, [UR4+0x198], UR6 ;  /* 0x0001980604ff75b2 */ /* 0x0008640008000100 */
[----:B----4-:R-:W-:Y:S01]  /*0db0*/  NOP ;  /* 0x0000000000007918 */ /* 0x010fe20000000000 */
.L_x_14:
[----:B------:R-:W4:Y:S01]  /*0dc0*/  SHFL.IDX PT, R2, R75, RZ, 0x1f ;  /* 0x00001fff4b027589 */ /* 0x000f2200000e0000 */
[----:B------:R-:W1:Y:S01]  /*0dd0*/  S2UR UR45, SR_CgaCtaId ;  /* 0x00000000002d79c3 */ /* 0x000e620000008800 */
[----:B------:R-:W-:Y:S01]  /*0de0*/  NOP ;  /* 0x0000000000007918 */ /* 0x000fe20000000000 */
[----:B----4-:R-:W-:-:S13]  /*0df0*/  ISETP.NE.AND P0, PT, R2, 0x3, PT ;  /* 0x000000030200780c */ /* 0x010fda0003f05270 */
[----:B-1----:R-:W-:Y:S05]  /*0e00*/  @P0 BRA `(.L_x_15) ;  /* 0x0000000000340947 */ /* 0x002fea0003800000 */
[----:B--23--:R-:W-:Y:S01]  /*0e10*/  UMOV UR4, 0x400 ;  /* 0x0000040000047882 */ /* 0x00cfe20000000000 */
[----:B------:R-:W-:Y:S01]  /*0e20*/  UMOV UR6, 0x20 ;  /* 0x0000002000067882 */ /* 0x000fe20000000000 */
[----:B------:R-:W-:Y:S02]  /*0e30*/  ULEA UR4, UR45, UR4, 0x18 ;  /* 0x000000042d047291 */ /* 0x000fe4000f8ec0ff */
[----:B------:R-:W-:-:S04]  /*0e40*/  UIADD3 UR6, UPT, UPT, -UR6, 0x100000, URZ ;  /* 0x0010000006067890 */ /* 0x000fc8000fffe1ff */
[----:B------:R-:W-:Y:S02]  /*0e50*/  USHF.L.U32 UR7, UR6, 0xb, URZ ;  /* 0x0000000b06077899 */ /* 0x000fe400080006ff */
[----:B------:R-:W-:Y:S01]  /*0e60*/  USHF.L.U32 UR6, UR6, 0x1, URZ ;  /* 0x0000000106067899 */ /* 0x000fe200080006ff */
[----:B------:R-:W-:Y:S01]  /*0e70*/  ELECT P0, URZ, PT ;  /* 0x0000000000ff782f */ /* 0x000fe20003800000 */
[----:B------:R-:W1:Y:S10]  /*0e80*/  FENCE.VIEW.ASYNC.S ;  /* 0x00000000000073c6 */ /* 0x000e740000000000 */
[----:B-1----:R1:W4:Y:S01]  /*0e90*/  SYNCS.EXCH.64 URZ, [UR4+0x1a0], UR6 ;  /* 0x0001a00604ff75b2 */ /* 0x0023220008000100 */
[----:B------:R1:W2:Y:S01]  /*0ea0*/  SYNCS.EXCH.64 URZ, [UR4+0x1b0], UR6 ;  /* 0x0001b00604ff75b2 */ /* 0x0002a20008000100 */
[----:B------:R1:W3:Y:S01]  /*0eb0*/  SYNCS.EXCH.64 URZ, [UR4+0x1a8], UR6 ;  /* 0x0001a80604ff75b2 */ /* 0x0002e20008000100 */
[----:B------:R1:W1:Y:S01]  /*0ec0*/  SYNCS.EXCH.64 URZ, [UR4+0x1b8], UR6 ;  /* 0x0001b80604ff75b2 */ /* 0x0002620008000100 */
[----:B------:R-:W-:Y:S01]  /*0ed0*/  NOP ;  /* 0x0000000000007918 */ /* 0x000fe20000000000 */
.L_x_15:
[----:B-123--:R-:W1:Y:S01]  /*0ee0*/  LDCU UR4, c[0x0][0x36c] ;  /* 0x00006d80ff0477ac */ /* 0x00ee620008000800 */
[----:B------:R-:W-:Y:S01]  /*0ef0*/  ISETP.NE.OR P3, PT, R0, 0x2, !P3 ;  /* 0x000000020000780c */ /* 0x000fe20005f65670 */
[----:B------:R-:W-:Y:S01]  /*0f00*/  NOP ;  /* 0x0000000000007918 */ /* 0x000fe20000000000 */
[----:B------:R-:W-:Y:S01]  /*0f10*/  LOP3.LUT R0, R84, 0x1f, RZ, 0xc0, !PT ;  /* 0x0000001f54007812 */ /* 0x000fe200078ec0ff */
[----:B------:R-:W-:Y:S02]  /*0f20*/  UISETP.NE.AND UP4, UPT, UR18, 0x2, UPT ;  /* 0x000000021200788c */ /* 0x000fe4000bf85270 */
[----:B------:R-:W-:Y:S02]  /*0f30*/  UISETP.NE.AND UP5, UPT, UR18, URZ, UPT ;  /* 0x000000ff1200728c */ /* 0x000fe4000bfa5270 */
[----:B-1----:R-:W-:-:S09]  /*0f40*/  UISETP.EQ.U32.AND UP6, UPT, UR4, 0x1, UPT ;  /* 0x000000010400788c */ /* 0x002fd2000bfc2070 */
[----:B------:R-:W-:Y:S05]  /*0f50*/  BRA.U !UP6, `(.L_x_16) ;  /* 0x000000010e087547 */ /* 0x000fea000b800000 */
[----:B----4-:R-:W-:Y:S01]  /*0f60*/  UCGABAR_ARV ;  /* 0x00000000000079c7 */ /* 0x010fe20008000000 */
[----:B------:R-:W-:Y:S05]  /*0f70*/  BRA `(.L_x_17) ;  /* 0x0000000000047947 */ /* 0x000fea0003800000 */
.L_x_16:
[----:B----4-:R-:W-:Y:S01]  /*0f80*/  NOP ;  /* 0x0000000000007918 */ /* 0x010fe20000000000 */
.L_x_17:
[----:B------:R-:W1:Y:S01]  /*0f90*/  S2UR UR26, SR_CTAID.Y ;  /* 0x00000000001a79c3 */ /* 0x000e620000002600 */
[----:B------:R-:W-:-:S05]  /*0fa0*/  CS2R.32 R76, SR_CgaSize ;  /* 0x00000000004c7805 */ /* 0x000fca0000008a00 */
[----:B------:R-:W-:-:S05]  /*0fb0*/  IMAD R76, R76, -0xa0, RZ ;  /* 0xffffff604c4c7824 */ /* 0x000fca00078e02ff */
[----:B------:R-:W-:-:S14]  /*0fc0*/  R2UR UR4, R76 ;  /* 0x000000004c0472ca */ /* 0x000fdc00000e0000 */
[----:B------:R-:W2:Y:S01]  /*0fd0*/  LDCU UR4, c[0x0][UR4+0x2b4] ;  /* 0x00005680040477ac */ /* 0x000ea20008000800 */
[----:B------:R-:W-:-:S05]  /*0fe0*/  CS2R.32 R76, SR_CgaSize ;  /* 0x00000000004c7805 */ /* 0x000fca0000008a00 */
[----:B------:R-:W-:-:S05]  /*0ff0*/  IMAD R76, R76, -0xa0, RZ ;  /* 0xffffff604c4c7824 */ /* 0x000fca00078e02ff */
[----:B------:R-:W-:-:S14]  /*1000*/  R2UR UR5, R76 ;  /* 0x000000004c0572ca */ /* 0x000fdc00000e0000 */
[----:B------:R-:W3:Y:S01]  /*1010*/  LDCU UR5, c[0x0][UR5+0x2b0] ;  /* 0x00005600050577ac */ /* 0x000ee20008000800 */
[----:B------:R-:W4:Y:S01]  /*1020*/  S2UR UR20, SR_CTAID.X ;  /* 0x00000000001479c3 */ /* 0x000f220000002500 */
[----:B------:R-:W-:-:S05]  /*1030*/  CS2R.32 R76, SR_CgaSize ;  /* 0x00000000004c7805 */ /* 0x000fca0000008a00 */
[----:B------:R-:W-:-:S05]  /*1040*/  IMAD R76, R76, -0xa0, RZ ;  /* 0xffffff604c4c7824 */ /* 0x000fca00078e02ff */
[----:B------:R-:W-:-:S14]  /*1050*/  R2UR UR6, R76 ;  /* 0x000000004c0672ca */ /* 0x000fdc00000e0000 */
[----:B------:R-:W3:Y:S01]  /*1060*/  LDCU UR6, c[0x0][UR6+0x2a4] ;  /* 0x00005480060677ac */ /* 0x000ee20008000800 */
[----:B------:R-:W-:-:S05]  /*1070*/  CS2R.32 R76, SR_CgaSize ;  /* 0x00000000004c7805 */ /* 0x000fca0000008a00 */
[----:B------:R-:W-:-:S05]  /*1080*/  IMAD R76, R76, -0xa0, RZ ;  /* 0xffffff604c4c7824 */ /* 0x000fca00078e02ff */
[----:B------:R-:W-:-:S14]  /*1090*/  R2UR UR63, R76 ;  /* 0x000000004c3f72ca */ /* 0x000fdc00000e0000 */
[----:B------:R-:W3:Y:S01]  /*10a0*/  LDCU UR63, c[0x0][UR63+0x2a0] ;  /* 0x000054003f3f77ac */ /* 0x000ee20008000800 */
[----:B------:R-:W-:Y:S01]  /*10b0*/  USHF.L.U32 UR24, UR45, 0xb, URZ ;  /* 0x0000000b2d187899 */ /* 0x000fe200080006ff */
[----:B------:R-:W3:Y:S01]  /*10c0*/  LDCU UR19, c[0x0][0xb24] ;  /* 0x00016480ff1377ac */ /* 0x000ee20008000800 */
[----:B------:R-:W3:Y:S01]  /*10d0*/  LDCU UR42, c[0x0][0xb24] ;  /* 0x00016480ff2a77ac */ /* 0x000ee20008000800 */
[----:B-1----:R-:W-:Y:S01]  /*10e0*/  I2FP.F32.U32 R2, UR26 ;  /* 0x0000001a00027c45 */ /* 0x002fe20008201000 */
[----:B------:R-:W1:Y:S04]  /*10f0*/  LDCU UR23, c[0x0][0xb30] ;  /* 0x00016600ff1777ac */ /* 0x000e680008000800 */
[----:B--2---:R-:W-:Y:S01]  /*1100*/  FMUL R2, R2, UR4 ;  /* 0x0000000402027c20 */ /* 0x004fe20008400000 */
[----:B------:R-:W-:Y:S01]  /*1110*/  ULOP3.LUT UR24, UR24, 0x1800, URZ, 0xc0, !UPT ;  /* 0x0000180018187892 */ /* 0x000fe2000f8ec0ff */
[----:B----4-:R-:W-:-:S04]  /*1120*/  I2FP.F32.U32 R3, UR20 ;  /* 0x0000001400037c45 */ /* 0x010fc80008201000 */
[----:B------:R-:W2:Y:S01]  /*1130*/  F2I.U32.TRUNC.NTZ R2, R2 ;  /* 0x0000000200027305 */ /* 0x000ea2000020f000 */
[----:B---3--:R-:W-:-:S07]  /*1140*/  FMUL R3, R3, UR5 ;  /* 0x0000000503037c20 */ /* 0x008fce0008400000 */
[----:B------:R-:W3:Y:S01]  /*1150*/  F2I.U32.TRUNC.NTZ R3, R3 ;  /* 0x0000000300037305 */ /* 0x000ee2000020f000 */
[----:B--2---:R-:W-:Y:S02]  /*1160*/  R2UR UR4, R2 ;  /* 0x00000000020472ca */ /* 0x004fe400000e0000 */
[----:B------:R-:W-:Y:S02]  /*1170*/  PRMT R2, RZ, 0x7610, R2 ;  /* 0x00007610ff027816 */ /* 0x000fe40000000002 */
[----:B---3--:R-:W-:-:S09]  /*1180*/  R2UR UR5, R3 ;  /* 0x00000000030572ca */ /* 0x008fd200000e0000 */
[----:B------:R-:W-:-:S04]  /*1190*/  UIADD3 UR4, UPT, UPT, -UR4, URZ, URZ ;  /* 0x000000ff04047290 */ /* 0x000fc8000fffe1ff */
[----:B------:R-:W-:Y:S02]  /*11a0*/  UIMAD UR4, UR6, UR4, UR26 ;  /* 0x00000004060472a4 */ /* 0x000fe4000f8e021a */
[----:B------:R-:W-:-:S04]  /*11b0*/  UIADD3 UR5, UPT, UPT, -UR5, URZ, URZ ;  /* 0x000000ff05057290 */ /* 0x000fc8000fffe1ff */
[----:B------:R-:W-:Y:S01]  /*11c0*/  IMAD.U32 R76, RZ, RZ, UR4 ;  /* 0x00000004ff4c7e24 */ /* 0x000fe2000f8e00ff */
[----:B------:R-:W-:Y:S01]  /*11d0*/  UIMAD UR63, UR63, UR5, UR20 ;  /* 0x000000053f3f72a4 */ /* 0x000fe2000f8e0214 */
[----:B-1----:R-:W-:Y:S11]  /*11e0*/  BRA.U UP5, `(.L_x_18) ;  /* 0x0000000105447547 */ /* 0x002ff6000b800000 */
[----:B------:R-:W-:Y:S01]  /*11f0*/  R2UR UR4, R76 ;  /* 0x000000004c0472ca */ /* 0x000fe200000e0000 */
[----:B------:R-:W-:-:S12]  /*1200*/  UISETP.NE.AND UP2, UPT, UR63, 0x1, UPT ;  /* 0x000000013f00788c */ /* 0x000fd8000bf45270 */
[----:B------:R-:W-:-:S04]  /*1210*/  UISETP.NE.AND UP0, UPT, UR4, URZ, UPT ;  /* 0x000000ff0400728c */ /* 0x000fc8000bf05270 */
[----:B------:R-:W-:-:S04]  /*1220*/  UISETP.EQ.OR UP0, UPT, UR63, URZ, !UP0 ;  /* 0x000000ff3f00728c */ /* 0x000fc8000c702670 */
[----:B------:R-:W-:Y:S02]  /*1230*/  USEL UR7, URZ, 0x1, !UP0 ;  /* 0x00000001ff077887 */ /* 0x000fe4000c000000 */
[----:B------:R-:W-:-:S04]  /*1240*/  UISETP.NE.AND UP0, UPT, UR4, URZ, UPT ;  /* 0x000000ff0400728c */ /* 0x000fc8000bf05270 */
[----:B------:R-:W-:-:S04]  /*1250*/  USEL UR4, URZ, 0x2, UP0 ;  /* 0x00000002ff047887 */ /* 0x000fc80008000000 */
[----:B------:R-:W-:Y:S02]  /*1260*/  USEL UR6, UR4, 0x2, UP2 ;  /* 0x0000000204067887 */ /* 0x000fe40009000000 */
[----:B------:R-:W-:Y:S02]  /*1270*/  USEL UR4, URZ, 0x4, UP0 ;  /* 0x00000004ff047887 */ /* 0x000fe40008000000 */
[----:B------:R-:W-:-:S04]  /*1280*/  UISETP.NE.AND UP2, UPT, UR63, 0x2, UPT ;  /* 0x000000023f00788c */ /* 0x000fc8000bf45270 */
[----:B------:R-:W-:Y:S02]  /*1290*/  USEL UR5, UR4, 0x4, UP2 ;  /* 0x0000000404057887 */ /* 0x000fe40009000000 */
[----:B------:R-:W-:Y:S02]  /*12a0*/  USEL UR4, URZ, 0x8, UP0 ;  /* 0x00000008ff047887 */ /* 0x000fe40008000000 */
[----:B------:R-:W-:Y:S02]  /*12b0*/  UISETP.NE.AND UP0, UPT, UR63, 0x3, UPT ;  /* 0x000000033f00788c */ /* 0x000fe4000bf05270 */
[----:B------:R-:W-:Y:S02]  /*12c0*/  UIADD3 UR5, UPT, UPT, UR5, UR6, UR7 ;  /* 0x0000000605057290 */ /* 0x000fe4000fffe007 */
[----:B------:R-:W-:-:S04]  /*12d0*/  USEL UR4, UR4, 0x8, UP0 ;  /* 0x0000000804047887 */ /* 0x000fc80008000000 */
[----:B------:R-:W-:-:S06]  /*12e0*/  UIADD3 UR4, UPT, UPT, UR5, UR4, URZ ;  /* 0x0000000405047290 */ /* 0x000fcc000fffe0ff */
[----:B------:R-:W-:-:S07]  /*12f0*/  MOV R2, UR4 ;  /* 0x0000000400027c02 */ /* 0x000fce0008000f00 */
.L_x_18:
[----:B------:R-:W1:Y:S01]  /*1300*/  S2UR UR36, SR_CTAID.Z ;  /* 0x00000000002479c3 */ /* 0x000e620000002700 */
[----:B------:R-:W-:-:S09]  /*1310*/  UISETP.GE.AND UP0, UPT, UR19, 0x1, UPT ;  /* 0x000000011300788c */ /* 0x000fd2000bf06270 */
[----:B------:R-:W-:Y:S05]  /*1320*/  BRA.U !UP0, `(.L_x_19) ;  /* 0x0000000108d07547 */ /* 0x000fea000b800000 */
[----:B------:R-:W2:Y:S01]  /*1330*/  LDCU UR21, c[0x0][0xb0c] ;  /* 0x00016180ff1577ac */ /* 0x000ea20008000800 */
[----:B------:R-:W3:Y:S01]  /*1340*/  LDCU.128 UR12, c[0x0][0xb10] ;  /* 0x00016200ff0c77ac */ /* 0x000ee20008000c00 */
[----:B------:R-:W4:Y:S01]  /*1350*/  LDCU UR6, c[0x0][0x370] ;  /* 0x00006e00ff0677ac */ /* 0x000f220008000800 */
[----:B------:R-:W1:Y:S01]  /*1360*/  LDCU UR7, c[0x0][0x374] ;  /* 0x00006e80ff0777ac */ /* 0x000e620008000800 */
[----:B------:R-:W1:Y:S01]  /*1370*/  LDCU UR22, c[0x0][0xb20] ;  /* 0x00016400ff1677ac */ /* 0x000e620008000800 */
[----:B--2---:R-:W-:Y:S02]  /*1380*/  UISETP.NE.AND UP0, UPT, UR21, 0x1, UPT ;  /* 0x000000011500788c */ /* 0x004fe4000bf05270 */
[----:B---3--:R-:W-:Y:S01]  /*1390*/  UIMAD.WIDE.U32 UR4, UR20, UR12, URZ ;  /* 0x0000000c140472a5 */ /* 0x008fe2000f8e00ff */
[----:B------:R-:W2:Y:S01]  /*13a0*/  LDCU.64 UR8, c[0x0][0xb28] ;  /* 0x00016500ff0877ac */ /* 0x000ea20008000a00 */
[----:B----4-:R-:W-:Y:S02]  /*13b0*/  UIMAD.WIDE.U32 UR10, UR6, UR12, URZ ;  /* 0x0000000c060a72a5 */ /* 0x010fe4000f8e00ff */
[----:B------:R-:W-:-:S02]  /*13c0*/  USHF.R.U32.HI UR5, URZ, UR13, UR5 ;  /* 0x0000000dff057299 */ /* 0x000fc40008011605 */
[----:B------:R-:W-:Y:S02]  /*13d0*/  UISETP.NE.AND UP2, UPT, UR19, 0x1, UPT ;  /* 0x000000011300788c */ /* 0x000fe4000bf45270 */
[----:B------:R-:W-:Y:S01]  /*13e0*/  USEL UR5, UR20, UR5, !UP0 ;  /* 0x0000000514057287 */ /* 0x000fe2000c000000 */
[----:B------:R-:W-:Y:S01]  /*13f0*/  UMOV UR10, UR11 ;  /* 0x0000000b000a7c82 */ /* 0x000fe20008000000 */
[----:B------:R-:W-:Y:S02]  /*1400*/  UIMAD.WIDE.U32 UR16, UR26, UR15, URZ ;  /* 0x0000000f1a1072a5 */ /* 0x000fe4000f8e00ff */
[----:B------:R-:W-:Y:S02]  /*1410*/  @UP0 USHF.R.U32.HI UR6, URZ, UR13, UR10 ;  /* 0x0000000dff060299 */ /* 0x000fe4000801160a */
[----:B------:R-:W-:Y:S02]  /*1420*/  UISETP.NE.AND UP0, UPT, UR14, 0x1, UPT ;  /* 0x000000010e00788c */ /* 0x000fe4000bf05270 */
[----:B-1----:R-:W-:-:S02]  /*1430*/  UIMAD.WIDE.U32 UR10, UR7, UR15, URZ ;  /* 0x0000000f070a72a5 */ /* 0x002fc4000f8e00ff */
[----:B--2---:R-:W-:Y:S01]  /*1440*/  UIMAD.WIDE.U32 UR12, UR6, UR8, URZ ;  /* 0x00000008060c72a5 */ /* 0x004fe2000f8e00ff */
[----:B------:R-:W-:Y:S02]  /*1450*/  UMOV UR4, UR17 ;  /* 0x0000001100047c82 */ /* 0x000fe40008000000 */
[----:B------:R-:W-:Y:S02]  /*1460*/  USHF.R.U32.HI UR4, URZ, UR22, UR4 ;  /* 0x00000016ff047299 */ /* 0x000fe40008011604 */
[----:B------:R-:W-:Y:S02]  /*1470*/  UMOV UR10, UR11 ;  /* 0x0000000b000a7c82 */ /* 0x000fe40008000000 */
[----:B------:R-:W-:Y:S01]  /*1480*/  UMOV UR12, UR13 ;  /* 0x0000000d000c7c82 */ /* 0x000fe20008000000 */
[----:B------:R-:W-:Y:S02]  /*1490*/  @UP0 USHF.R.U32.HI UR7, URZ, UR22, UR10 ;  /* 0x00000016ff070299 */ /* 0x000fe4000801160a */
[----:B------:R-:W-:-:S02]  /*14a0*/  USEL UR4, UR26, UR4, !UP0 ;  /* 0x000000041a047287 */ /* 0x000fc4000c000000 */
[----:B------:R-:W-:Y:S02]  /*14b0*/  UIMAD.WIDE.U32 UR10, UR7, UR8, URZ ;  /* 0x00000008070a72a5 */ /* 0x000fe4000f8e00ff */
[----:B------:R-:W-:Y:S02]  /*14c0*/  @UP2 USHF.R.U32.HI UR6, URZ, UR9, UR12 ;  /* 0x00000009ff062299 */ /* 0x000fe4000801160c */
[----:B------:R-:W-:-:S03]  /*14d0*/  UIMAD.WIDE.U32 UR12, UR4, UR8, URZ ;  /* 0x00000008040c72a5 */ /* 0x000fc6000f8e00ff */
[----:B------:R-:W-:Y:S02]  /*14e0*/  UMOV UR10, UR11 ;  /* 0x0000000b000a7c82 */ /* 0x000fe40008000000 */
[----:B------:R-:W-:Y:S02]  /*14f0*/  @UP2 USHF.R.U32.HI UR7, URZ, UR9, UR10 ;  /* 0x00000009ff072299 */ /* 0x000fe4000801160a */
[----:B------:R-:W-:Y:S02]  /*1500*/  UIMAD UR10, UR6, UR19, URZ ;  /* 0x00000013060a72a4 */ /* 0x000fe4000f8e02ff */
[----:B------:R-:W-:-:S04]  /*1510*/  UIMAD UR7, UR7, UR19, URZ ;  /* 0x00000013070772a4 */ /* 0x000fc8000f8e02ff */
[----:B------:R-:W-:-:S03]  /*1520*/  UISETP.GE.AND UP0, UPT, UR4, UR7, UPT ;  /* 0x000000070400728c */ /* 0x000fc6000bf06270 */
[----:B------:R-:W-:Y:S01]  /*1530*/  UMOV UR7, UR13 ;  /* 0x0000000d00077c82 */ /* 0x000fe20008000000 */
[----:B------:R-:W-:Y:S02]  /*1540*/  UISETP.GE.OR UP0, UPT, UR5, UR10, UP0 ;  /* 0x0000000a0500728c */ /* 0x000fe40008706670 */
[----:B------:R-:W-:Y:S02]  /*1550*/  UIMAD.WIDE.U32 UR10, UR5, UR8, URZ ;  /* 0x00000008050a72a5 */ /* 0x000fe4000f8e00ff */
[----:B------:R-:W-:Y:S02]  /*1560*/  USHF.R.U32.HI UR7, URZ, UR9, UR7 ;  /* 0x00000009ff077299 */ /* 0x000fe40008011607 */
[----:B------:R-:W-:Y:S02]  /*1570*/  UIADD3 UR10, UPT, UPT, -UR4, URZ, URZ ;  /* 0x000000ff040a7290 */ /* 0x000fe4000fffe1ff */
[----:B------:R-:W-:Y:S02]  /*1580*/  USEL UR7, UR4, UR7, !UP2 ;  /* 0x0000000704077287 */ /* 0x000fe4000d000000 */
[----:B------:R-:W-:Y:S01]  /*1590*/  UIMAD UR10, UR14, UR10, UR26 ;  /* 0x0000000a0e0a72a4 */ /* 0x000fe2000f8e021a */
[----:B------:R-:W-:Y:S01]  /*15a0*/  @!UP0 UMOV UR8, UR11 ;  /* 0x0000000b00088c82 */ /* 0x000fe20008000000 */
[----:B------:R-:W-:-:S02]  /*15b0*/  UIADD3 UR11, UPT, UPT, -UR5, URZ, URZ ;  /* 0x000000ff050b7290 */ /* 0x000fc4000fffe1ff */
[----:B------:R-:W-:Y:S02]  /*15c0*/  @!UP0 USHF.R.U32.HI UR8, URZ, UR9, UR8 ;  /* 0x00000009ff088299 */ /* 0x000fe40008011608 */
[----:B------:R-:W-:Y:S02]  /*15d0*/  UIADD3 UR9, UPT, UPT, -UR7, URZ, URZ ;  /* 0x000000ff07097290 */ /* 0x000fe4000fffe1ff */
[----:B------:R-:W-:Y:S02]  /*15e0*/  @!UP0 USEL UR8, UR5, UR8, !UP2 ;  /* 0x0000000805088287 */ /* 0x000fe4000d000000 */
[----:B------:R-:W-:Y:S02]  /*15f0*/  UIMAD UR9, UR19, UR9, UR4 ;  /* 0x00000009130972a4 */ /* 0x000fe4000f8e0204 */
[----:B------:R-:W-:Y:S02]  /*1600*/  @!UP0 UIADD3 UR7, UPT, UPT, UR7, -UR8, URZ ;  /* 0x8000000807078290 */ /* 0x000fe4000fffe0ff */
[----:B------:R-:W-:-:S02]  /*1610*/  @!UP0 UIMAD UR6, UR9, UR6, UR8 ;  /* 0x00000006090682a4 */ /* 0x000fc4000f8e0208 */
[----:B------:R-:W-:Y:S02]  /*1620*/  @!UP0 UIMAD UR4, UR7, UR19, UR5 ;  /* 0x00000013070482a4 */ /* 0x000fe4000f8e0205 */
[----:B------:R-:W-:Y:S02]  /*1630*/  UIMAD UR20, UR21, UR11, UR20 ;  /* 0x0000000b151472a4 */ /* 0x000fe4000f8e0214 */
[----:B------:R-:W-:Y:S01]  /*1640*/  UIMAD UR26, UR4, UR14, UR10 ;  /* 0x0000000e041a72a4 */ /* 0x000fe2000f8e020a */
[----:B------:R-:W-:Y:S02]  /*1650*/  @!UP0 UMOV UR5, UR6 ;  /* 0x0000000600058c82 */ /* 0x000fe40008000000 */
[----:B------:R-:W-:-:S12]  /*1660*/  UIMAD UR20, UR5, UR21, UR20 ;  /* 0x00000015051472a4 */ /* 0x000fd8000f8e0214 */
.L_x_19:
[----:B------:R-:W-:-:S09]  /*1670*/  UISETP.NE.AND UP0, UPT, UR23, 0x1, UPT ;  /* 0x000000011700788c */ /* 0x000fd2000bf05270 */
[----:B------:R-:W-:Y:S05]  /*1680*/  BRA.U UP0, `(.L_x_20) ;  /* 0x0000000100407547 */ /* 0x000fea000b800000 */
[----:B------:R-:W2:Y:S01]  /*1690*/  LDCU.128 UR8, c[0x0][0xb10] ;  /* 0x00016200ff0877ac */ /* 0x000ea20008000c00 */
[----:B------:R-:W3:Y:S01]  /*16a0*/  LDCU UR12, c[0x0][0xb0c] ;  /* 0x00016180ff0c77ac */ /* 0x000ee20008000800 */
[----:B------:R-:W4:Y:S01]  /*16b0*/  LDCU UR13, c[0x0][0xb20] ;  /* 0x00016400ff0d77ac */ /* 0x000f220008000800 */
[----:B--2---:R-:W-:Y:S02]  /*16c0*/  UIMAD.WIDE.U32 UR4, UR20, UR8, URZ ;  /* 0x00000008140472a5 */ /* 0x004fe4000f8e00ff */
[----:B------:R-:W-:Y:S02]  /*16d0*/  UIMAD.WIDE.U32 UR6, UR26, UR11, URZ ;  /* 0x0000000b1a0672a5 */ /* 0x000fe4000f8e00ff */
[----:B---3--:R-:W-:Y:S02]  /*16e0*/  UISETP.NE.AND UP0, UPT, UR12, 0x1, UPT ;  /* 0x000000010c00788c */ /* 0x008fe4000bf05270 */
[----:B------:R-:W-:-:S03]  /*16f0*/  USHF.R.U32.HI UR5, URZ, UR9, UR5 ;  /* 0x00000009ff057299 */ /* 0x000fc60008011605 */
[----:B------:R-:W-:Y:S01]  /*1700*/  UMOV UR4, UR7 ;  /* 0x0000000700047c82 */ /* 0x000fe20008000000 */
[----:B------:R-:W-:Y:S02]  /*1710*/  USEL UR5, UR20, UR5, !UP0 ;  /* 0x0000000514057287 */ /* 0x000fe4000c000000 */
[----:B------:R-:W-:Y:S02]  /*1720*/  UISETP.NE.AND UP0, UPT, UR10, 0x1, UPT ;  /* 0x000000010a00788c */ /* 0x000fe4000bf05270 */
[----:B----4-:R-:W-:-:S04]  /*1730*/  USHF.R.U32.HI UR4, URZ, UR13, UR4 ;  /* 0x0000000dff047299 */ /* 0x010fc80008011604 */
[----:B------:R-:W-:-:S04]  /*1740*/  USEL UR4, UR26, UR4, !UP0 ;  /* 0x000000041a047287 */ /* 0x000fc8000c000000 */
[----:B------:R-:W-:Y:S02]  /*1750*/  UIADD3 UR6, UPT, UPT, UR5, -UR4, URZ ;  /* 0x8000000405067290 */ /* 0x000fe4000fffe0ff */
[----:B------:R-:W-:Y:S02]  /*1760*/  UIADD3 UR4, UPT, UPT, -UR5, UR4, URZ ;  /* 0x0000000405047290 */ /* 0x000fe4000fffe1ff */
[----:B------:R-:W-:Y:S02]  /*1770*/  UIMAD UR26, UR6, UR10, UR26 ;  /* 0x0000000a061a72a4 */ /* 0x000fe4000f8e021a */
[----:B------:R-:W-:-:S12]  /*1780*/  UIMAD UR20, UR4, UR12, UR20 ;  /* 0x0000000c041472a4 */ /* 0x000fd8000f8e0214 */
.L_x_20:
[----:B------:R-:W-:Y:S01]  /*1790*/  UISETP.NE.AND UP0, UPT, UR18, 0x2, UPT ;  /* 0x000000021200788c */ /* 0x000fe2000bf05270 */
[----:B------:R-:W-:Y:S09]  /*17a0*/  BRA.U !UP6, `(.L_x_21) ;  /* 0x000000010e0c7547 */ /* 0x000ff2000b800000 */
[----:B------:R-:W-:Y:S01]  /*17b0*/  UCGABAR_WAIT ;  /* 0x0000000000007dc7 */ /* 0x000fe20008000000 */
[----:B------:R-:W-:Y:S01]  /*17c0*/  CCTL.IVALL ;  /* 0x00000000ff00798f */ /* 0x000fe20002000000 */
[----:B------:R-:W-:Y:S05]  /*17d0*/  BRA `(.L_x_22) ;  /* 0x0000000000047947 */ /* 0x000fea0003800000 */
.L_x_21:
[----:B------:R-:W-:Y:S06]  /*17e0*/  BAR.SYNC.DEFER_BLOCKING 0x0 ;  /* 0x0000000000007b1d */ /* 0x000fec0000010000 */
.L_x_22:
[----:B------:R-:W-:Y:S05]  /*17f0*/  BRA.U UP0, `(.L_x_23) ;  /* 0x0000001900987547 */ /* 0x000fea000b800000 */
[----:B------:R-:W2:Y:S01]  /*1800*/  LDCU UR6, c[0x0][0x38c] ;  /* 0x00007180ff0677ac */ /* 0x000ea20008000800 */
[----:B------:R-:W-:Y:S01]  /*1810*/  PLOP3.LUT P1, PT, PT, PT, UP3, 0x80, 0x8 ;  /* 0x000000000008781c */ /* 0x000fe20003f2f038 */
[----:B------:R-:W-:Y:S01]  /*1820*/  IMAD.MOV.U32 R12, RZ, RZ, 0x1 ;  /* 0x00000001ff0c7424 */ /* 0x000fe200078e00ff */
[----:B------:R-:W-:Y:S01]  /*1830*/  ISETP.EQ.OR P2, PT, R0, RZ, P3 ;  /* 0x000000ff0000720c */ /* 0x000fe20001f42670 */
[----:B------:R-:W-:Y:S01]  /*1840*/  UISETP.NE.AND UP1, UPT, UR18, URZ, UPT ;  /* 0x000000ff1200728c */ /* 0x000fe2000bf25270 */
[----:B------:R-:W-:Y:S01]  /*1850*/  PLOP3.LUT P1, PT, P1, PT, PT, 0x8, 0x80 ;  /* 0x000000000080781c */ /* 0x000fe20000f2e170 */
[----:B------:R-:W-:Y:S01]  /*1860*/  USEL UR25, URZ, 0x1, UP4 ;  /* 0x00000001ff197887 */ /* 0x000fe2000a000000 */
[----:B------:R-:W-:Y:S01]  /*1870*/  CS2R R10, SRZ ;  /* 0x00000000000a7805 */ /* 0x000fe2000001ff00 */
[----:B------:R-:W-:Y:S01]  /*1880*/  IMAD.MOV.U32 R9, RZ, RZ, RZ ;  /* 0x000000ffff097224 */ /* 0x000fe200078e00ff */
[----:B------:R-:W3:Y:S01]  /*1890*/  LDCU UR39, c[0x0][0x370] ;  /* 0x00006e00ff2777ac */ /* 0x000ee20008000800 */
[----:B------:R-:W-:Y:S01]  /*18a0*/  IMAD.MOV.U32 R8, RZ, RZ, 0x1 ;  /* 0x00000001ff087424 */ /* 0x000fe200078e00ff */
[----:B------:R-:W4:Y:S01]  /*18b0*/  LDCU.64 UR28, c[0x0][0x348] ;  /* 0x00006900ff1c77ac */ /* 0x000f220008000a00 */
[----:B------:R-:W-:-:S02]  /*18c0*/  USHF.R.U32.HI UR44, URZ, 0x6, UR24 ;  /* 0x00000006ff2c7899 */ /* 0x000fc40008011618 */
[----:B--2---:R-:W-:Y:S02]  /*18d0*/  UIADD3 UR5, UPT, UPT, UR6, 0x3f, URZ ;  /* 0x0000003f06057890 */ /* 0x004fe4000fffe0ff */
[----:B------:R-:W-:Y:S02]  /*18e0*/  UIADD3 UR46, UPT, UPT, UR6, 0x7e, URZ ;  /* 0x0000007e062e7890 */ /* 0x000fe4000fffe0ff */
[----:B------:R-:W-:Y:S01]  /*18f0*/  USHF.R.S32.HI UR4, URZ, 0x1f, UR5 ;  /* 0x0000001fff047899 */ /* 0x000fe20008011405 */
[----:B------:R-:W2:Y:S03]  /*1900*/  LDCU UR38, c[0x0][0x374] ;  /* 0x00006e80ff2677ac */ /* 0x000ea60008000800 */
[----:B------:R-:W-:Y:S02]  /*1910*/  ULEA.HI UR4, UR4, UR5, URZ, 0x6 ;  /* 0x0000000504047291 */ /* 0x000fe4000f8f30ff */
[----:B------:R-:W-:-:S02]  /*1920*/  USEL UR25, UR25, 0x2, UP1 ;  /* 0x0000000219197887 */ /* 0x000fc40008800000 */
[----:B------:R-:W-:Y:S02]  /*1930*/  USHF.R.S32.HI UR41, URZ, 0x6, UR4 ;  /* 0x00000006ff297899 */ /* 0x000fe40008011404 */
[----:B------:R-:W-:Y:S02]  /*1940*/  UIADD3 UR4, UPT, UPT, UR6, -0x1, URZ ;  /* 0xffffffff06047890 */ /* 0x000fe4000fffe0ff */
[----:B------:R-:W-:Y:S02]  /*1950*/  UISETP.LT.U32.AND UP0, UPT, UR41, 0x11, UPT ;  /* 0x000000112900788c */ /* 0x000fe4000bf01070 */
[----:B------:R-:W-:Y:S02]  /*1960*/  UISETP.GE.U32.AND UP2, UPT, UR4, -0x7f, UPT ;  /* 0xffffff810400788c */ /* 0x000fe4000bf46070 */
[----:B------:R-:W-:Y:S01]  /*1970*/  USEL UR40, UR41, 0x11, UP0 ;  /* 0x0000001129287887 */ /* 0x000fe20008000000 */
[----:B------:R-:W-:-:S03]  /*1980*/  UMOV UR5, URZ ;  /* 0x000000ff00057c82 */ /* 0x000fc60008000000 */
[----:B------:R-:W-:Y:S02]  /*1990*/  UIADD3 UR21, UPT, UPT, UR40, -0x1, URZ ;  /* 0xffffffff28157890 */ /* 0x000fe4000fffe0ff */
[----:B------:R-:W-:-:S03]  /*19a0*/  UIADD3 UR43, UPT, UPT, UR41, -UR40, URZ ;  /* 0x80000028292b7290 */ /* 0x000fc6000fffe0ff */
[----:B------:R-:W-:-:S04]  /*19b0*/  @UP2 UIADD3 UR21, UPT, UPT, UR40, URZ, URZ ;  /* 0x000000ff28152290 */ /* 0x000fc8000fffe0ff */
[----:B--234-:R-:W-:-:S12]  /*19c0*/  UIADD3 UR21, UPT, UPT, UR21, 0x1, URZ ;  /* 0x0000000115157890 */ /* 0x01cfd8000fffe0ff */
.L_x_43:
[----:B------:R-:W-:Y:S01]  /*19d0*/  UISETP.NE.AND UP0, UPT, UR45, URZ, UPT ;  /* 0x000000ff2d00728c */ /* 0x000fe2000bf05270 */
[----:B------:R-:W2:Y:S08]  /*19e0*/  S2UR UR45, SR_CgaCtaId ;  /* 0x00000000002d79c3 */ /* 0x000eb00000008800 */
[----:B------:R-:W-:Y:S05]  /*19f0*/  BRA.U UP0, `(.L_x_24) ;  /* 0x0000000100347547 */ /* 0x000fea000b800000 */
[----:B------:R-:W3:Y:S01]  /*1a00*/  S2R R0, SR_CgaCtaId ;  /* 0x0000000000007919 */ /* 0x000ee20000008800 */
[----:B------:R-:W-:-:S04]  /*1a10*/  MOV R2, 0x400 ;  /* 0x0000040000027802 */ /* 0x000fc80000000f00 */
[----:B---3--:R-:W-:Y:S02]  /*1a20*/  LEA R0, R0, R2, 0x18 ;  /* 0x0000000200007211 */ /* 0x008fe400078ec0ff */
[----:B------:R-:W-:-:S03]  /*1a30*/  SHF.L.U32 R2, R8, 0x1f, RZ ;  /* 0x0000001f08027819 */ /* 0x000fc600000006ff */
[----:B------:R-:W-:-:S04]  /*1a40*/  IMAD R0, R9, 0x8, R0 ;  /* 0x0000000809007824 */ /* 0x000fc800078e0200 */
[----:B------:R-:W3:Y:S02]  /*1a50*/  SYNCS.PHASECHK.TRANS64.TRYWAIT P0, [R0+URZ+0x1b0], R2 ;  /* 0x0001b002000075a7 */ /* 0x000ee400080011ff */
[----:B---3--:R-:W-:Y:S05]  /*1a60*/  @!P0 BRA `(.L_x_25) ;  /* 0x0000006400d48947 */ /* 0x008fea0003800000 */
.L_x_126:
[----:B------:R-:W-:Y:S01]  /*1a70*/  VIADD R9, R9, 0x1 ;  /* 0x0000000109097836 */ /* 0x000fe20000000000 */
[----:B------:R3:W-:Y:S04]  /*1a80*/  SYNCS.ARRIVE.TRANS64.A1T0 RZ, [R0+URZ+0x1a0], RZ ;  /* 0x0001a0ff00ff79a7 */ /* 0x0007e800081000ff */
[----:B------:R-:W-:-:S04]  /*1a90*/  ISETP.NE.AND P0, PT, R9, 0x2, PT ;  /* 0x000000020900780c */ /* 0x000fc80003f05270 */
[----:B------:R-:W-:Y:S02]  /*1aa0*/  SEL R9, R9, RZ, P0 ;  /* 0x000000ff09097207 */ /* 0x000fe40000000000 */
[----:B---3--:R-:W-:-:S04]  /*1ab0*/  SEL R0, RZ, 0x1, P0 ;  /* 0x00000001ff007807 */ /* 0x008fc80000000000 */
[----:B------:R-:W-:-:S07]  /*1ac0*/  LOP3.LUT R8, R8, R0, RZ, 0x3c, !PT ;  /* 0x0000000008087212 */ /* 0x000fce00078e3cff */
.L_x_24:
[----:B------:R-:W-:Y:S01]  /*1ad0*/  UMOV UR6, 0x400 ;  /* 0x0000040000067882 */ /* 0x000fe20000000000 */
[----:B------:R-:W-:Y:S01]  /*1ae0*/  SHF.L.U32 R0, R12, 0x1f, RZ ;  /* 0x0000001f0c007819 */ /* 0x000fe200000006ff */
[----:B--2---:R-:W-:Y:S02]  /*1af0*/  ULEA UR6, UR45, UR6, 0x18 ;  /* 0x000000062d067291 */ /* 0x004fe4000f8ec0ff */
[----:B------:R-:W-:Y:S02]  /*1b00*/  UISETP.GE.U32.AND UP0, UPT, UR46, 0x7f, UPT ;  /* 0x0000007f2e00788c */ /* 0x000fe4000bf06070 */
[----:B------:R-:W-:Y:S02]  /*1b10*/  ULEA UR4, UR5, UR6, 0x3 ;  /* 0x0000000605047291 */ /* 0x000fe4000f8e18ff */
[----:B------:R-:W-:Y:S02]  /*1b20*/  USHF.L.U32 UR35, UR20, 0x6, URZ ;  /* 0x0000000614237899 */ /* 0x000fe400080006ff */
[----:B------:R-:W-:Y:S01]  /*1b30*/  ULEA UR11, UR26, UR44, 0x7 ;  /* 0x0000002c1a0b7291 */ /* 0x000fe2000f8e38ff */
[----:B------:R-:W-:-:S04]  /*1b40*/  UMOV UR13, URZ ;  /* 0x000000ff000d7c82 */ /* 0x000fc80008000000 */
[----:B------:R2:W3:Y:S01]  /*1b50*/  SYNCS.PHASECHK.TRANS64.TRYWAIT P0, [UR4+0x88], R0 ;  /* 0x00008800ff0075a7 */ /* 0x0004e20008001104 */
[----:B------:R-:W-:Y:S06]  /*1b60*/  BRA.U !UP0, `(.L_x_26) ;  /* 0x0000000108bc7547 */ /* 0x000fec000b800000 */
[----:B------:R-:W-:Y:S01]  /*1b70*/  UMOV UR7, URZ ;  /* 0x000000ff00077c82 */ /* 0x000fe20008000000 */
[----:B------:R-:W-:-:S05]  /*1b80*/  UMOV UR4, UR5 ;  /* 0x0000000500047c82 */ /* 0x000fca0008000000 */
.L_x_32:
[----:B------:R-:W-:Y:S01]  /*1b90*/  ULEA UR33, UR4, UR6, 0x3 ;  /* 0x0000000604217291 */ /* 0x000fe2000f8e18ff */
[----:B---3--:R-:W-:Y:S01]  /*1ba0*/  @!P3 MOV R2, 0x3000 ;  /* 0x000030000002b802 */ /* 0x008fe20000000f00 */
[----:B-1-34-:R-:W-:Y:S10]  /*1bb0*/  @P0 BRA `(.L_x_27) ;  /* 0x00000000000c0947 */ /* 0x01aff40003800000 */
[----:B------:R-:W-:-:S04]  /*1bc0*/  SHF.L.U32 R3, R12, 0x1f, RZ ;  /* 0x0000001f0c037819 */ /* 0x000fc800000006ff */
[----:B------:R-:W3:Y:S02]  /*1bd0*/  SYNCS.PHASECHK.TRANS64.TRYWAIT P0, [UR33+0x88], R3 ;  /* 0x00008803ff0075a7 */ /* 0x000ee40008001121 */
[----:B---3--:R-:W-:Y:S05]  /*1be0*/  @!P0 BRA `(.L_x_28) ;  /* 0x0000006400888947 */ /* 0x008fea0003800000 */
.L_x_27:
[----:B------:R3:W-:Y:S01]  /*1bf0*/  @!P3 SYNCS.ARRIVE.TRANS64 RZ, [UR33], R2 ;  /* 0x00000002ffffb9a7 */ /* 0x0007e20008000021 */
[----:B------:R-:W-:-:S04]  /*1c00*/  ULOP3.LUT UR5, UR25, 0x2, URZ, 0xfc, !UPT ;  /* 0x0000000219057892 */ /* 0x000fc8000f8efcff */
[----:B------:R-:W-:-:S09]  /*1c10*/  UISETP.NE.AND UP0, UPT, UR5, 0x2, UPT ;  /* 0x000000020500788c */ /* 0x000fd2000bf05270 */
[----:B------:R-:W-:Y:S05]  /*1c20*/  BRA.U UP0, `(.L_x_29) ;  /* 0x0000000100047547 */ /* 0x000fea000b800000 */
[----:B-1----:R-:W-:Y:S05]  /*1c30*/  BPT.TRAP 0x1 ;  /* 0x000000040000795c */ /* 0x002fea0000300000 */
.L_x_29:
[----:B------:R-:W-:Y:S04]  /*1c40*/  BSSY.RECONVERGENT B0, `(.L_x_30) ;  /* 0x0000003000007945 */ /* 0x000fe80003800200 */
[----:B------:R-:W-:Y:S05]  /*1c50*/  @P2 BRA `(.L_x_31) ;  /* 0x0000000000042947 */ /* 0x000fea0003800000 */
[----:B-1----:R-:W-:Y:S05]  /*1c60*/  BPT.TRAP 0x1 ;  /* 0x000000040000795c */ /* 0x002fea0000300000 */
.L_x_31:
[----:B-1----:R-:W-:Y:S05]  /*1c70*/  BSYNC.RECONVERGENT B0 ;  /* 0x0000000000007941 */ /* 0x002fea0003800200 */
.L_x_30:
[----:B------:R-:W-:Y:S02]  /*1c80*/  UIADD3 UR5, UPT, UPT, UR4, 0x1, URZ ;  /* 0x0000000104057890 */ /* 0x000fe4000fffe0ff */
[----:B------:R-:W-:Y:S02]  /*1c90*/  USHF.L.U32 UR34, UR7, 0x6, URZ ;  /* 0x0000000607227899 */ /* 0x000fe400080006ff */
[----:B------:R-:W-:Y:S02]  /*1ca0*/  UISETP.NE.AND UP0, UPT, UR5, 0x11, UPT ;  /* 0x000000110500788c */ /* 0x000fe4000bf05270 */
[----:B------:R-:W-:Y:S02]  /*1cb0*/  UIADD3 UR7, UPT, UPT, UR7, 0x1, URZ ;  /* 0x0000000107077890 */ /* 0x000fe4000fffe0ff */
[----:B------:R-:W-:Y:S02]  /*1cc0*/  USEL UR9, URZ, 0x1, UP0 ;  /* 0x00000001ff097887 */ /* 0x000fe40008000000 */
[----:B------:R-:W-:-:S02]  /*1cd0*/  USEL UR5, UR5, URZ, UP0 ;  /* 0x000000ff05057287 */ /* 0x000fc40008000000 */
[----:B------:R-:W-:Y:S02]  /*1ce0*/  UIADD3 UR14, UP0, UPT, UR28, 0x180, URZ ;  /* 0x000001801c0e7890 */ /* 0x000fe4000ff1e0ff */
[----:B------:R-:W-:Y:S01]  /*1cf0*/  ULEA UR8, UR5, UR6, 0x3 ;  /* 0x0000000605087291 */ /* 0x000fe2000f8e18ff */
[----:B------:R-:W-:Y:S01]  /*1d00*/  LOP3.LUT R12, R12, UR9, RZ, 0x3c, !PT ;  /* 0x000000090c0c7c12 */ /* 0x000fe2000f8e3cff */
[----:B------:R-:W-:Y:S02]  /*1d10*/  ULEA UR32, UR4, UR6, 0xc ;  /* 0x0000000604207291 */ /* 0x000fe4000f8e60ff */
[----:B------:R-:W-:Y:S01]  /*1d20*/  UIADD3 UR16, UP1, UPT, UR28, 0x80, URZ ;  /* 0x000000801c107890 */ /* 0x000fe2000ff3e0ff */
[----:B--2---:R-:W-:Y:S01]  /*1d30*/  SHF.L.U32 R0, R12, 0x1f, RZ ;  /* 0x0000001f0c007819 */ /* 0x004fe200000006ff */
[----:B------:R-:W-:Y:S02]  /*1d40*/  UIADD3.X UR15, UPT, UPT, URZ, UR29, URZ, UP0, !UPT ;  /* 0x0000001dff0f7290 */ /* 0x000fe400087fe4ff */
[----:B------:R-:W-:Y:S01]  /*1d50*/  UISETP.NE.AND UP0, UPT, UR7, UR21, UPT ;  /* 0x000000150700728c */ /* 0x000fe2000bf05270 */
[----:B------:R4:W1:Y:S01]  /*1d60*/  SYNCS.PHASECHK.TRANS64.TRYWAIT P0, [UR8+0x88], R0 ;  /* 0x00008800ff0075a7 */ /* 0x0008620008001108 */
[----:B------:R-:W-:-:S02]  /*1d70*/  ULEA UR8, UR4, UR24, 0xd ;  /* 0x0000001804087291 */ /* 0x000fc4000f8e68ff */
[----:B------:R-:W-:Y:S02]  /*1d80*/  UIADD3.X UR17, UPT, UPT, URZ, UR29, URZ, UP1, !UPT ;  /* 0x0000001dff117290 */ /* 0x000fe40008ffe4ff */
[----:B------:R-:W-:Y:S02]  /*1d90*/  UIADD3 UR32, UPT, UPT, UR32, 0x4400, URZ ;  /* 0x0000440020207890 */ /* 0x000fe4000fffe0ff */
[----:B------:R-:W-:Y:S01]  /*1da0*/  UIADD3 UR8, UPT, UPT, UR6, 0x15400, UR8 ;  /* 0x0001540006087890 */ /* 0x000fe2000fffe008 */
[----:B------:R-:W-:Y:S01]  /*1db0*/  UMOV UR18, 0x0 ;  /* 0x0000000000127882 */ /* 0x000fe20000000000 */
[----:B------:R-:W-:Y:S01]  /*1dc0*/  UMOV UR19, 0x10000000 ;  /* 0x1000000000137882 */ /* 0x000fe20000000000 */
[----:B------:R-:W-:Y:S01]  /*1dd0*/  UMOV UR4, 0xf0000 ;  /* 0x000f000000047882 */ /* 0x000fe20000000000 */
[----:B------:R-:W-:Y:S01]  /*1de0*/  UMOV UR12, UR36 ;  /* 0x00000024000c7c82 */ /* 0x000fe20008000000 */
[----:B------:R-:W-:Y:S01]  /*1df0*/  UMOV UR9, UR33 ;  /* 0x0000002100097c82 */ /* 0x000fe20008000000 */
[----:B------:R-:W-:Y:S01]  /*1e00*/  UMOV UR10, UR34 ;  /* 0x00000022000a7c82 */ /* 0x000fe20008000000 */
[----:B------:R-:W-:Y:S01]  /*1e10*/  UTMALDG.3D [UR32], [UR16], desc[UR18] ;  /* 0x00001220100075b4 */ /* 0x000fe20008011000 */
[----:B------:R-:W-:Y:S01]  /*1e20*/  UMOV UR13, UR21 ;  /* 0x00000015000d7c82 */ /* 0x000fe20008000000 */
[----:B------:R2:W-:Y:S02]  /*1e30*/  UTMALDG.3D.MULTICAST [UR8], [UR14], UR4, desc[UR18] ;  /* 0x000012080e0073b4 */ /* 0x0005e40008011804 */
[----:B--2---:R-:W-:Y:S01]  /*1e40*/  UMOV UR4, UR5 ;  /* 0x0000000500047c82 */ /* 0x004fe20008000000 */
[----:B------:R-:W-:Y:S05]  /*1e50*/  BRA.U UP0, `(.L_x_32) ;  /* 0xfffffffd004c7547 */ /* 0x000fea000b83ffff */
.L_x_26:
[----:B------:R-:W-:Y:S01]  /*1e60*/  ULEA UR4, UR5, UR6, 0x3 ;  /* 0x0000000605047291 */ /* 0x000fe2000f8e18ff */
[----:B--2-4-:R-:W-:Y:S01]  /*1e70*/  SHF.L.U32 R0, R12, 0x1f, RZ ;  /* 0x0000001f0c007819 */ /* 0x014fe200000006ff */
[----:B------:R-:W-:Y:S01]  /*1e80*/  @!P1 SYNCS.ARRIVE.TRANS64.A1T0 RZ, [UR6+0x138], RZ ;  /* 0x000138ffffff99a7 */ /* 0x000fe20008100006 */
[----:B------:R-:W-:-:S06]  /*1e90*/  UISETP.GT.AND UP0, UPT, UR41, UR40, UPT ;  /* 0x000000282900728c */ /* 0x000fcc000bf04270 */
[----:B-1-3--:R1:W2:Y:S03]  /*1ea0*/  SYNCS.PHASECHK.TRANS64.TRYWAIT P0, [UR4+0x88], R0 ;  /* 0x00008800ff0075a7 */ /* 0x00a2a60008001104 */
[----:B------:R-:W-:Y:S05]  /*1eb0*/  BRA.U !UP0, `(.L_x_33) ;  /* 0x0000000108c07547 */ /* 0x000fea000b800000 */
[----:B------:R-:W-:Y:S01]  /*1ec0*/  UIADD3 UR26, UPT, UPT, UR43, UR13, URZ ;  /* 0x0000000d2b1a7290 */ /* 0x000fe2000fffe0ff */
[----:B------:R-:W-:-:S11]  /*1ed0*/  UMOV UR4, UR5 ;  /* 0x0000000500047c82 */ /* 0x000fd60008000000 */
.L_x_39:
[----:B------:R-:W-:Y:S01]  /*1ee0*/  ULEA UR17, UR4, UR6, 0x3 ;  /* 0x0000000604117291 */ /* 0x000fe2000f8e18ff */
[----:B--2---:R-:W-:Y:S01]  /*1ef0*/  @!P3 MOV R2, 0x3000 ;  /* 0x000030000002b802 */ /* 0x004fe20000000f00 */
[----:B--234-:R-:W-:Y:S10]  /*1f00*/  @P0 BRA `(.L_x_34) ;  /* 0x00000000000c0947 */ /* 0x01cff40003800000 */
[----:B------:R-:W-:-:S04]  /*1f10*/  SHF.L.U32 R3, R12, 0x1f, RZ ;  /* 0x0000001f0c037819 */ /* 0x000fc800000006ff */
[----:B------:R-:W2:Y:S02]  /*1f20*/  SYNCS.PHASECHK.TRANS64.TRYWAIT P0, [UR17+0x88], R3 ;  /* 0x00008803ff0075a7 */ /* 0x000ea40008001111 */
[----:B--2---:R-:W-:Y:S05]  /*1f30*/  @!P0 BRA `(.L_x_35) ;  /* 0x0000006000cc8947 */ /* 0x004fea0003800000 */
.L_x_34:
[----:B------:R2:W-:Y:S01]  /*1f40*/  @!P3 SYNCS.ARRIVE.TRANS64 RZ, [UR17], R2 ;  /* 0x00000002ffffb9a7 */ /* 0x0005e20008000011 */
[----:B------:R-:W-:-:S04]  /*1f50*/  ULOP3.LUT UR5, UR25, 0x2, URZ, 0xfc, !UPT ;  /* 0x0000000219057892 */ /* 0x000fc8000f8efcff */
[----:B------:R-:W-:-:S09]  /*1f60*/  UISETP.NE.AND UP0, UPT, UR5, 0x2, UPT ;  /* 0x000000020500788c */ /* 0x000fd2000bf05270 */
[----:B------:R-:W-:Y:S05]  /*1f70*/  BRA.U UP0, `(.L_x_36) ;  /* 0x0000000100047547 */ /* 0x000fea000b800000 */
[----:B------:R-:W-:Y:S05]  /*1f80*/  BPT.TRAP 0x1 ;  /* 0x000000040000795c */ /* 0x000fea0000300000 */
.L_x_36:
[----:B------:R-:W-:Y:S04]  /*1f90*/  BSSY.RECONVERGENT B0, `(.L_x_37) ;  /* 0x0000003000007945 */ /* 0x000fe80003800200 */
[----:B------:R-:W-:Y:S05]  /*1fa0*/  @P2 BRA `(.L_x_38) ;  /* 0x0000000000042947 */ /* 0x000fea0003800000 */
[----:B------:R-:W-:Y:S05]  /*1fb0*/  BPT.TRAP 0x1 ;  /* 0x000000040000795c */ /* 0x000fea0000300000 */
.L_x_38:
[----:B------:R-:W-:Y:S05]  /*1fc0*/  BSYNC.RECONVERGENT B0 ;  /* 0x0000000000007941 */ /* 0x000fea0003800200 */
.L_x_37:
[----:B------:R-:W-:Y:S02]  /*1fd0*/  UIADD3 UR5, UPT, UPT, UR4, 0x1, URZ ;  /* 0x0000000104057890 */ /* 0x000fe4000fffe0ff */
[----:B------:R-:W-:Y:S02]  /*1fe0*/  USHF.L.U32 UR18, UR13, 0x6, URZ ;  /* 0x000000060d127899 */ /* 0x000fe400080006ff */
[----:B------:R-:W-:Y:S02]  /*1ff0*/  UISETP.NE.AND UP0, UPT, UR5, 0x11, UPT ;  /* 0x000000110500788c */ /* 0x000fe4000bf05270 */
[----:B------:R-:W-:Y:S02]  /*2000*/  UIADD3 UR13, UPT, UPT, UR13, 0x1, URZ ;  /* 0x000000010d0d7890 */ /* 0x000fe4000fffe0ff */
[----:B------:R-:W-:Y:S02]  /*2010*/  USEL UR8, URZ, 0x1, UP0 ;  /* 0x00000001ff087887 */ /* 0x000fe40008000000 */
[----:B------:R-:W-:-:S02]  /*2020*/  USEL UR5, UR5, URZ, UP0 ;  /* 0x000000ff05057287 */ /* 0x000fc40008000000 */
[----:B------:R-:W-:Y:S02]  /*2030*/  UIADD3 UR14, UP0, UPT, UR28, 0x180, URZ ;  /* 0x000001801c0e7890 */ /* 0x000fe4000ff1e0ff */
[----:B------:R-:W-:Y:S01]  /*2040*/  LOP3.LUT R12, R12, UR8, RZ, 0x3c, !PT ;  /* 0x000000080c0c7c12 */ /* 0x000fe2000f8e3cff */
[----:B------:R-:W-:Y:S02]  /*2050*/  ULEA UR16, UR4, UR6, 0xc ;  /* 0x0000000604107291 */ /* 0x000fe4000f8e60ff */
[----:B------:R-:W-:Y:S01]  /*2060*/  UIADD3 UR22, UP1, UPT, UR28, 0x80, URZ ;  /* 0x000000801c167890 */ /* 0x000fe2000ff3e0ff */
[----:B-1----:R-:W-:Y:S01]  /*2070*/  SHF.L.U32 R0, R12, 0x1f, RZ ;  /* 0x0000001f0c007819 */ /* 0x002fe200000006ff */
[----:B------:R-:W-:Y:S02]  /*2080*/  UIADD3.X UR15, UPT, UPT, URZ, UR29, URZ, UP0, !UPT ;  /* 0x0000001dff0f7290 */ /* 0x000fe400087fe4ff */
[----:B------:R-:W-:Y:S02]  /*2090*/  ULEA UR8, UR4, UR24, 0xd ;  /* 0x0000001804087291 */ /* 0x000fe4000f8e68ff */
[----:B------:R-:W-:-:S02]  /*20a0*/  UISETP.NE.AND UP0, UPT, UR13, UR26, UPT ;  /* 0x0000001a0d00728c */ /* 0x000fc4000bf05270 */
[----:B------:R-:W-:Y:S02]  /*20b0*/  ULEA UR7, UR5, UR6, 0x3 ;  /* 0x0000000605077291 */ /* 0x000fe4000f8e18ff */
[----:B------:R-:W-:Y:S02]  /*20c0*/  UIADD3 UR16, UPT, UPT, UR16, 0x4400, URZ ;  /* 0x0000440010107890 */ /* 0x000fe4000fffe0ff */
[----:B------:R-:W-:Y:S02]  /*20d0*/  UIADD3.X UR23, UPT, UPT, URZ, UR29, URZ, UP1, !UPT ;  /* 0x0000001dff177290 */ /* 0x000fe40008ffe4ff */
[----:B------:R-:W-:Y:S01]  /*20e0*/  UIADD3 UR8, UPT, UPT, UR6, 0x15400, UR8 ;  /* 0x0001540006087890 */ /* 0x000fe2000fffe008 */
[----:B------:R-:W-:Y:S01]  /*20f0*/  UMOV UR30, 0x0 ;  /* 0x00000000001e7882 */ /* 0x000fe20000000000 */
[----:B------:R-:W-:Y:S01]  /*2100*/  UMOV UR31, 0x10000000 ;  /* 0x10000000001f7882 */ /* 0x000fe20000000000 */
[----:B------:R-:W-:Y:S01]  /*2110*/  UMOV UR19, UR35 ;  /* 0x0000002300137c82 */ /* 0x000fe20008000000 */
[----:B------:R-:W-:Y:S01]  /*2120*/  UMOV UR20, UR36 ;  /* 0x0000002400147c82 */ /* 0x000fe20008000000 */
[----:B------:R3:W4:Y:S01]  /*2130*/  SYNCS.PHASECHK.TRANS64.TRYWAIT P0, [UR7+0x88], R0 ;  /* 0x00008800ff0075a7 */ /* 0x0007220008001107 */
[----:B------:R-:W-:Y:S01]  /*2140*/  UMOV UR4, 0xf0000 ;  /* 0x000f000000047882 */ /* 0x000fe20000000000 */
[----:B------:R-:W-:Y:S01]  /*2150*/  UMOV UR12, UR36 ;  /* 0x00000024000c7c82 */ /* 0x000fe20008000000 */
[----:B------:R-:W-:Y:S01]  /*2160*/  UMOV UR9, UR17 ;  /* 0x0000001100097c82 */ /* 0x000fe20008000000 */
[----:B------:R-:W-:Y:S01]  /*2170*/  UMOV UR10, UR18 ;  /* 0x00000012000a7c82 */ /* 0x000fe20008000000 */
[----:B------:R-:W-:Y:S01]  /*2180*/  UTMALDG.3D [UR16], [UR22], desc[UR30] ;  /* 0x00001e10160075b4 */ /* 0x000fe20008011000 */
[----:B------:R1:W-:Y:S02]  /*2190*/  UTMALDG.3D.MULTICAST [UR8], [UR14], UR4, desc[UR30] ;  /* 0x00001e080e0073b4 */ /* 0x0003e40008011804 */
[----:B-1----:R-:W-:Y:S01]  /*21a0*/  UMOV UR4, UR5 ;  /* 0x0000000500047c82 */ /* 0x002fe20008000000 */
[----:B------:R-:W-:Y:S05]  /*21b0*/  BRA.U UP0, `(.L_x_39) ;  /* 0xfffffffd00487547 */ /* 0x000fea000b83ffff */
.L_x_33:
[C---:B------:R-:W-:Y:S01]  /*21c0*/  LEA R3, R11.reuse, UR6, 0x3 ;  /* 0x000000060b037c11 */ /* 0x040fe2000f8e18ff */
[----:B------:R-:W-:Y:S01]  /*21d0*/  NOP ;  /* 0x0000000000007918 */ /* 0x000fe20000000000 */
[----:B-1-3--:R-:W-:Y:S02]  /*21e0*/  SHF.L.U32 R0, R10, 0x1f, RZ ;  /* 0x0000001f0a007819 */ /* 0x00afe400000006ff */
[----:B------:R-:W-:Y:S02]  /*21f0*/  LEA R4, R11, UR6, 0x4 ;  /* 0x000000060b047c11 */ /* 0x000fe4000f8e20ff */
[----:B--2-4-:R-:W1:Y:S02]  /*2200*/  SYNCS.PHASECHK.TRANS64.TRYWAIT P0, [R3+URZ+0x140], R0 ;  /* 0x00014000030075a7 */ /* 0x014e6400080011ff */
[----:B-1----:R-:W-:Y:S05]  /*2210*/  @!P0 BRA `(.L_x_40) ;  /* 0x00000060002c8947 */ /* 0x002fea0003800000 */
.L_x_129:
[----:B------:R-:W2:Y:S01]  /*2220*/  LDS.128 R4, [R4+0x1d0] ;  /* 0x0001d00004047984 */ /* 0x000ea20000000c00 */
[----:B------:R-:W-:Y:S01]  /*2230*/  UISETP.GE.AND UP0, UPT, UR42, 0x1, UPT ;  /* 0x000000012a00788c */ /* 0x000fe2000bf06270 */
[----:B------:R-:W-:Y:S01]  /*2240*/  @!PT LDS RZ, [RZ] ;  /* 0x00000000fffff984 */ /* 0x000fe20000000800 */
[----:B------:R-:W-:Y:S01]  /*2250*/  @!PT LDS RZ, [RZ] ;  /* 0x00000000fffff984 */ /* 0x000fe20000000800 */
[----:B------:R-:W-:Y:S01]  /*2260*/  @!PT LDS RZ, [RZ] ;  /* 0x00000000fffff984 */ /* 0x000fe20000000800 */
[----:B------:R-:W-:Y:S01]  /*2270*/  @!PT LDS RZ, [RZ] ;  /* 0x00000000fffff984 */ /* 0x000fe20000000800 */
[----:B------:R3:W-:Y:S06]  /*2280*/  MEMBAR.ALL.CTA ;  /* 0x0000000000007992 */ /* 0x0007ec0000008000 */
[----:B---3--:R-:W3:Y:S01]  /*2290*/  FENCE.VIEW.ASYNC.S ;  /* 0x00000000000073c6 */ /* 0x008ee20000000000 */
[----:B--2---:R-:W-:-:S13]  /*22a0*/  LOP3.LUT P0, RZ, R6, 0x1, RZ, 0xc0, !PT ;  /* 0x0000000106ff7812 */ /* 0x004fda000780c0ff */
[----:B---3--:R-:W-:Y:S01]  /*22b0*/  VOTEU.ANY UP1, P0 ;  /* 0x0000000000ff7886 */ /* 0x008fe20000020100 */
[----:B------:R-:W-:-:S13]  /*22c0*/  PLOP3.LUT P0, PT, PT, PT, UP1, 0x80, 0x8 ;  /* 0x000000000008781c */ /* 0x000fda0003f0f018 */
[----:B-1----:R-:W-:Y:S02]  /*22d0*/  @P0 LOP3.LUT R0, R5, 0xffff, RZ, 0xc0, !PT ;  /* 0x0000ffff05000812 */ /* 0x002fe400078ec0ff */
[----:B------:R-:W-:Y:S02]  /*22e0*/  @P0 MOV R2, R4 ;  /* 0x0000000400020202 */ /* 0x000fe40000000f00 */
[----:B------:R-:W-:Y:S01]  /*22f0*/  @P0 R2UR UR7, R0 ;  /* 0x00000000000702ca */ /* 0x000fe200000e0000 */
[----:B------:R-:W-:Y:S01]  /*2300*/  VIADD R0, R3, 0x150 ;  /* 0x0000015003007836 */ /* 0x000fe20000000000 */
[----:B------:R-:W-:Y:S02]  /*2310*/  @P0 SHF.R.U32.HI R4, RZ, 0x10, R5 ;  /* 0x00000010ff040819 */ /* 0x000fe40000011605 */
[----:B------:R-:W-:Y:S02]  /*2320*/  @P0 R2UR UR8, R2 ;  /* 0x00000000020802ca */ /* 0x000fe400000e0000 */
[----:B------:R-:W-:-:S02]  /*2330*/  PRMT R0, RZ, 0x654, R0 ;  /* 0x00000654ff007816 */ /* 0x000fc40000000000 */
[----:B------:R-:W-:Y:S02]  /*2340*/  @P0 R2UR UR4, R4 ;  /* 0x00000000040402ca */ /* 0x000fe400000e0000 */
[----:B------:R1:W-:Y:S03]  /*2350*/  SYNCS.ARRIVE.TRANS64.RED.A1T0 RZ, [R0+URZ], RZ ;  /* 0x000000ff00ff79a7 */ /* 0x0003e600081004ff */
[----:B------:R-:W-:-:S04]  /*2360*/  @UP1 UMOV UR27, UR7 ;  /* 0x00000007001b1c82 */ /* 0x000fc80008000000 */
[----:B------:R-:W-:-:S04]  /*2370*/  @UP1 UMOV UR37, UR8 ;  /* 0x0000000800251c82 */ /* 0x000fc80008000000 */
[----:B------:R-:W-:Y:S01]  /*2380*/  @UP1 UMOV UR36, UR4 ;  /* 0x0000000400241c82 */ /* 0x000fe20008000000 */
[----:B------:R-:W-:Y:S05]  /*2390*/  BRA.U !UP0, `(.L_x_41) ;  /* 0x0000000108d47547 */ /* 0x000fea000b800000 */
[----:B------:R-:W2:Y:S01]  /*23a0*/  LDCU.128 UR12, c[0x0][0xb10] ;  /* 0x00016200ff0c77ac */ /* 0x000ea20008000c00 */
[----:B------:R-:W3:Y:S01]  /*23b0*/  LDCU UR26, c[0x0][0xb20] ;  /* 0x00016400ff1a77ac */ /* 0x000ee20008000800 */
[----:B------:R-:W4:Y:S01]  /*23c0*/  LDCU UR20, c[0x0][0xb0c] ;  /* 0x00016180ff1477ac */ /* 0x000f220008000800 */
[----:B------:R-:W1:Y:S01]  /*23d0*/  LDCU.64 UR10, c[0x0][0xb28] ;  /* 0x00016500ff0a77ac */ /* 0x000e620008000a00 */
[----:B------:R-:W-:Y:S02]  /*23e0*/  UISETP.NE.AND UP3, UPT, UR42, 0x1, UPT ;  /* 0x000000012a00788c */ /* 0x000fe4000bf65270 */
[----:B--2---:R-:W-:Y:S02]  /*23f0*/  UIMAD.WIDE.U32 UR16, UR38, UR15, URZ ;  /* 0x0000000f261072a5 */ /* 0x004fe4000f8e00ff */
[----:B------:R-:W-:Y:S02]  /*2400*/  UIMAD.WIDE.U32 UR8, UR39, UR12, URZ ;  /* 0x0000000c270872a5 */ /* 0x000fe4000f8e00ff */
[----:B------:R-:W-:-:S02]  /*2410*/  UISETP.NE.AND UP0, UPT, UR14, 0x1, UPT ;  /* 0x000000010e00788c */ /* 0x000fc4000bf05270 */
[----:B------:R-:W-:Y:S01]  /*2420*/  UIMAD.WIDE.U32 UR22, UR27, UR15, URZ ;  /* 0x0000000f1b1672a5 */ /* 0x000fe2000f8e00ff */
[----:B------:R-:W-:Y:S02]  /*2430*/  UMOV UR16, UR17 ;  /* 0x0000001100107c82 */ /* 0x000fe40008000000 */
[----:B------:R-:W-:Y:S01]  /*2440*/  UMOV UR8, UR9 ;  /* 0x0000000900087c82 */ /* 0x000fe20008000000 */
[----:B---3--:R-:W-:Y:S02]  /*2450*/  USHF.R.U32.HI UR16, URZ, UR26, UR16 ;  /* 0x0000001aff107299 */ /* 0x008fe40008011610 */
[----:B----4-:R-:W-:Y:S02]  /*2460*/  UISETP.NE.AND UP2, UPT, UR20, 0x1, UPT ;  /* 0x000000011400788c */ /* 0x010fe4000bf45270 */
[----:B------:R-:W-:Y:S02]  /*2470*/  USHF.R.U32.HI UR8, URZ, UR13, UR8 ;  /* 0x0000000dff087299 */ /* 0x000fe40008011608 */
[----:B------:R-:W-:-:S02]  /*2480*/  USEL UR7, UR38, UR16, !UP0 ;  /* 0x0000001026077287 */ /* 0x000fc4000c000000 */
[----:B------:R-:W-:Y:S02]  /*2490*/  USEL UR8, UR39, UR8, !UP2 ;  /* 0x0000000827087287 */ /* 0x000fe4000d000000 */
[----:B-1----:R-:W-:Y:S01]  /*24a0*/  UIMAD.WIDE.U32 UR16, UR7, UR10, URZ ;  /* 0x0000000a071072a5 */ /* 0x002fe2000f8e00ff */
[----:B------:R-:W-:Y:S01]  /*24b0*/  UMOV UR4, UR23 ;  /* 0x0000001700047c82 */ /* 0x000fe20008000000 */
[----:B------:R-:W-:Y:S02]  /*24c0*/  UIMAD.WIDE.U32 UR18, UR37, UR12, URZ ;  /* 0x0000000c251272a5 */ /* 0x000fe4000f8e00ff */
[----:B------:R-:W-:-:S03]  /*24d0*/  UIMAD.WIDE.U32 UR22, UR8, UR10, URZ ;  /* 0x0000000a081672a5 */ /* 0x000fc6000f8e00ff */
[----:B------:R-:W-:Y:S01]  /*24e0*/  UMOV UR16, UR17 ;  /* 0x0000001100107c82 */ /* 0x000fe20008000000 */
[----:B------:R-:W-:Y:S02]  /*24f0*/  USHF.R.U32.HI UR4, URZ, UR26, UR4 ;  /* 0x0000001aff047299 */ /* 0x000fe40008011604 */
[----:B------:R-:W-:Y:S01]  /*2500*/  @UP3 USHF.R.U32.HI UR7, URZ, UR11, UR16 ;  /* 0x0000000bff073299 */ /* 0x000fe20008011610 */
[----:B------:R-:W-:Y:S01]  /*2510*/  UMOV UR18, UR19 ;  /* 0x0000001300127c82 */ /* 0x000fe20008000000 */
[----:B------:R-:W-:Y:S01]  /*2520*/  UMOV UR22, UR23 ;  /* 0x0000001700167c82 */ /* 0x000fe20008000000 */
[----:B------:R-:W-:Y:S02]  /*2530*/  USHF.R.U32.HI UR13, URZ, UR13, UR18 ;  /* 0x0000000dff0d7299 */ /* 0x000fe40008011612 */
[----:B------:R-:W-:Y:S02]  /*2540*/  USEL UR4, UR27, UR4, !UP0 ;  /* 0x000000041b047287 */ /* 0x000fe4000c000000 */
[----:B------:R-:W-:-:S02]  /*2550*/  @UP3 USHF.R.U32.HI UR8, URZ, UR11, UR22 ;  /* 0x0000000bff083299 */ /* 0x000fc40008011616 */
[----:B------:R-:W-:Y:S02]  /*2560*/  UIMAD UR9, UR42, UR7, URZ ;  /* 0x000000072a0972a4 */ /* 0x000fe4000f8e02ff */
[----:B------:R-:W-:Y:S02]  /*2570*/  USEL UR7, UR37, UR13, !UP2 ;  /* 0x0000000d25077287 */ /* 0x000fe4000d000000 */
[----:B------:R-:W-:Y:S02]  /*2580*/  UIMAD UR12, UR42, UR8, URZ ;  /* 0x000000082a0c72a4 */ /* 0x000fe4000f8e02ff */
[----:B------:R-:W-:Y:S02]  /*2590*/  UISETP.GE.AND UP0, UPT, UR4, UR9, UPT ;  /* 0x000000090400728c */ /* 0x000fe4000bf06270 */
[----:B------:R-:W-:Y:S02]  /*25a0*/  UIMAD.WIDE.U32 UR16, UR4, UR10, URZ ;  /* 0x0000000a041072a5 */ /* 0x000fe4000f8e00ff */
[----:B------:R-:W-:-:S02]  /*25b0*/  UISETP.GE.OR UP0, UPT, UR7, UR12, UP0 ;  /* 0x0000000c0700728c */ /* 0x000fc40008706670 */
[----:B------:R-:W-:Y:S02]  /*25c0*/  UIMAD.WIDE.U32 UR12, UR7, UR10, URZ ;  /* 0x0000000a070c72a5 */ /* 0x000fe4000f8e00ff */
[----:B------:R-:W-:Y:S01]  /*25d0*/  UIADD3 UR15, UPT, UPT, -UR4, URZ, URZ ;  /* 0x000000ff040f7290 */ /* 0x000fe2000fffe1ff */
[----:B------:R-:W-:Y:S01]  /*25e0*/  UMOV UR10, UR17 ;  /* 0x00000011000a7c82 */ /* 0x000fe20008000000 */
[----:B------:R-:W-:Y:S02]  /*25f0*/  UIADD3 UR12, UPT, UPT, -UR7, URZ, URZ ;  /* 0x000000ff070c7290 */ /* 0x000fe4000fffe1ff */
[----:B------:R-:W-:-:S03]  /*2600*/  USHF.R.U32.HI UR10, URZ, UR11, UR10 ;  /* 0x0000000bff0a7299 */ /* 0x000fc6000801160a */
[----:B------:R-:W-:Y:S01]  /*2610*/  @!UP0 UMOV UR9, UR13 ;  /* 0x0000000d00098c82 */ /* 0x000fe20008000000 */
[----:B------:R-:W-:Y:S02]  /*2620*/  UIMAD UR15, UR14, UR15, UR27 ;  /* 0x0000000f0e0f72a4 */ /* 0x000fe4000f8e021b */
[----:B------:R-:W-:Y:S02]  /*2630*/  USEL UR10, UR4, UR10, !UP3 ;  /* 0x0000000a040a7287 */ /* 0x000fe4000d800000 */
[----:B------:R-:W-:Y:S02]  /*2640*/  @!UP0 USHF.R.U32.HI UR9, URZ, UR11, UR9 ;  /* 0x0000000bff098299 */ /* 0x000fe40008011609 */
[----:B------:R-:W-:Y:S02]  /*2650*/  UIADD3 UR11, UPT, UPT, -UR10, URZ, URZ ;  /* 0x000000ff0a0b7290 */ /* 0x000fe4000fffe1ff */
[----:B------:R-:W-:Y:S02]  /*2660*/  @!UP0 USEL UR9, UR7, UR9, !UP3 ;  /* 0x0000000907098287 */ /* 0x000fe4000d800000 */
[----:B------:R-:W-:-:S02]  /*2670*/  UIMAD UR11, UR42, UR11, UR4 ;  /* 0x0000000b2a0b72a4 */ /* 0x000fc4000f8e0204 */
[----:B------:R-:W-:Y:S02]  /*2680*/  @!UP0 UIADD3 UR10, UPT, UPT, UR10, -UR9, URZ ;  /* 0x800000090a0a8290 */ /* 0x000fe4000fffe0ff */
[----:B------:R-:W-:Y:S02]  /*2690*/  @!UP0 UIMAD UR9, UR11, UR8, UR9 ;  /* 0x000000080b0982a4 */ /* 0x000fe4000f8e0209 */
[----:B------:R-:W-:Y:S02]  /*26a0*/  @!UP0 UIMAD UR4, UR42, UR10, UR7 ;  /* 0x0000000a2a0482a4 */ /* 0x000fe4000f8e0207 */
[----:B------:R-:W-:Y:S02]  /*26b0*/  UIMAD UR8, UR20, UR12, UR37 ;  /* 0x0000000c140872a4 */ /* 0x000fe4000f8e0225 */
[----:B------:R-:W-:Y:S01]  /*26c0*/  UIMAD UR27, UR4, UR14, UR15 ;  /* 0x0000000e041b72a4 */ /* 0x000fe2000f8e020f */
[----:B------:R-:W-:Y:S02]  /*26d0*/  @!UP0 UMOV UR7, UR9 ;  /* 0x0000000900078c82 */ /* 0x000fe40008000000 */
[----:B------:R-:W-:-:S12]  /*26e0*/  UIMAD UR37, UR7, UR20, UR8 ;  /* 0x00000014072572a4 */ /* 0x000fd8000f8e0208 */
.L_x_41:
[----:B------:R-:W2:Y:S02]  /*26f0*/  LDCU UR4, c[0x0][0xb30] ;  /* 0x00016600ff0477ac */ /* 0x000ea40008000800 */
[----:B--2---:R-:W-:-:S09]  /*2700*/  UISETP.NE.AND UP0, UPT, UR4, 0x1, UPT ;  /* 0x000000010400788c */ /* 0x004fd2000bf05270 */
[----:B------:R-:W-:Y:S05]  /*2710*/  BRA.U UP0, `(.L_x_42) ;  /* 0x0000000100447547 */ /* 0x000fea000b800000 */
[----:B------:R-:W2:Y:S01]  /*2720*/  LDCU.128 UR12, c[0x0][0xb10] ;  /* 0x00016200ff0c77ac */ /* 0x000ea20008000c00 */
[----:B------:R-:W3:Y:S01]  /*2730*/  LDCU UR16, c[0x0][0xb0c] ;  /* 0x00016180ff1077ac */ /* 0x000ee20008000800 */
[----:B------:R-:W4:Y:S01]  /*2740*/  LDCU UR17, c[0x0][0xb20] ;  /* 0x00016400ff1177ac */ /* 0x000f220008000800 */
[----:B--2---:R-:W-:Y:S02]  /*2750*/  UIMAD.WIDE.U32 UR10, UR37, UR12, URZ ;  /* 0x0000000c250a72a5 */ /* 0x004fe4000f8e00ff */
[----:B------:R-:W-:Y:S02]  /*2760*/  UIMAD.WIDE.U32 UR8, UR27, UR15, URZ ;  /* 0x0000000f1b0872a5 */ /* 0x000fe4000f8e00ff */
[----:B---3--:R-:W-:Y:S02]  /*2770*/  UISETP.NE.AND UP2, UPT, UR16, 0x1, UPT ;  /* 0x000000011000788c */ /* 0x008fe4000bf45270 */
[----:B------:R-:W-:Y:S01]  /*2780*/  UISETP.NE.AND UP0, UPT, UR14, 0x1, UPT ;  /* 0x000000010e00788c */ /* 0x000fe2000bf05270 */
[----:B------:R-:W-:-:S02]  /*2790*/  UMOV UR7, UR11 ;  /* 0x0000000b00077c82 */ /* 0x000fc40008000000 */
[----:B------:R-:W-:Y:S01]  /*27a0*/  UMOV UR4, UR9 ;  /* 0x0000000900047c82 */ /* 0x000fe20008000000 */
[----:B------:R-:W-:Y:S02]  /*27b0*/  USHF.R.U32.HI UR7, URZ, UR13, UR7 ;  /* 0x0000000dff077299 */ /* 0x000fe40008011607 */
[----:B----4-:R-:W-:Y:S02]  /*27c0*/  USHF.R.U32.HI UR4, URZ, UR17, UR4 ;  /* 0x00000011ff047299 */ /* 0x010fe40008011604 */
[----:B------:R-:W-:Y:S02]  /*27d0*/  USEL UR7, UR37, UR7, !UP2 ;  /* 0x0000000725077287 */ /* 0x000fe4000d000000 */
[----:B------:R-:W-:-:S04]  /*27e0*/  USEL UR4, UR27, UR4, !UP0 ;  /* 0x000000041b047287 */ /* 0x000fc8000c000000 */
[----:B------:R-:W-:Y:S02]  /*27f0*/  UIADD3 UR8, UPT, UPT, UR7, -UR4, URZ ;  /* 0x8000000407087290 */ /* 0x000fe4000fffe0ff */
[----:B------:R-:W-:Y:S02]  /*2800*/  UIADD3 UR4, UPT, UPT, -UR7, UR4, URZ ;  /* 0x0000000407047290 */ /* 0x000fe4000fffe1ff */
[----:B------:R-:W-:Y:S02]  /*2810*/  UIMAD UR27, UR8, UR14, UR27 ;  /* 0x0000000e081b72a4 */ /* 0x000fe4000f8e021b */
[----:B------:R-:W-:-:S12]  /*2820*/  UIMAD UR37, UR4, UR16, UR37 ;  /* 0x00000010042572a4 */ /* 0x000fd8000f8e0225 */
.L_x_42:
[----:B------:R-:W-:Y:S01]  /*2830*/  VIADD R11, R11, 0x1 ;  /* 0x000000010b0b7836 */ /* 0x000fe20000000000 */
[----:B------:R-:W-:Y:S01]  /*2840*/  R2UR UR4, R76 ;  /* 0x000000004c0472ca */ /* 0x000fe200000e0000 */
[----:B------:R-:W-:Y:S01]  /*2850*/  UIADD3 UR20, UPT, UPT, UR37, UR63, URZ ;  /* 0x0000003f25147290 */ /* 0x000fe2000fffe0ff */
[----:B------:R-:W-:Y:S02]  /*2860*/  PLOP3.LUT P1, PT, PT, PT, PT, 0x80, 0x8 ;  /* 0x000000000008781c */ /* 0x000fe40003f2f070 */
[----:B------:R-:W-:-:S04]  /*2870*/  ISETP.NE.AND P0, PT, R11, 0x2, PT ;  /* 0x000000020b00780c */ /* 0x000fc80003f05270 */
[----:B-1----:R-:W-:Y:S02]  /*2880*/  SEL R0, RZ, 0x1, P0 ;  /* 0x00000001ff007807 */ /* 0x002fe40000000000 */
[----:B------:R-:W-:Y:S02]  /*2890*/  SEL R11, R11, RZ, P0 ;  /* 0x000000ff0b0b7207 */ /* 0x000fe40000000000 */
[----:B------:R-:W-:Y:S01]  /*28a0*/  LOP3.LUT R10, R10, R0, RZ, 0x3c, !PT ;  /* 0x000000000a0a7212 */ /* 0x000fe200078e3cff */
[----:B------:R-:W-:Y:S01]  /*28b0*/  UIADD3 UR26, UPT, UPT, UR27, UR4, URZ ;  /* 0x000000041b1a7290 */ /* 0x000fe2000fffe0ff */
[----:B------:R-:W-:Y:S11]  /*28c0*/  BRA.U UP1, `(.L_x_43) ;  /* 0xfffffff101407547 */ /* 0x000ff6000b83ffff */
[----:B------:R-:W-:Y:S01]  /*28d0*/  UIADD3 UR7, UPT, UPT, UR6, 0x88, URZ ;  /* 0x0000008806077890 */ /* 0x000fe2000fffe0ff */
[----:B------:R-:W-:-:S03]  /*28e0*/  SHF.L.U32 R2, R12, 0x1f, RZ ;  /* 0x0000001f0c027819 */ /* 0x000fc600000006ff */
[----:B------:R-:W-:-:S09]  /*28f0*/  ULEA UR4, UR5, UR7, 0x3 ;  /* 0x0000000705047291 */ /* 0x000fd2000f8e18ff */
[----:B------:R-:W1:Y:S02]  /*2900*/  SYNCS.PHASECHK.TRANS64.TRYWAIT P0, [UR4], R2 ;  /* 0x00000002ff0075a7 */ /* 0x000e640008001104 */
[----:B-1----:R-:W-:Y:S05]  /*2910*/  @!P0 BRA `(.L_x_44) ;  /* 0x0000005800808947 */ /* 0x002fea0003800000 */
.L_x_131:
[----:B------:R-:W-:-:S04]  /*2920*/  UIADD3 UR4, UPT, UPT, UR5, 0x1, URZ ;  /* 0x0000000105047890 */ /* 0x000fc8000fffe0ff */
[----:B------:R-:W-:-:S04]  /*2930*/  UISETP.NE.AND UP0, UPT, UR4, 0x11, UPT ;  /* 0x000000110400788c */ /* 0x000fc8000bf05270 */
[----:B------:R-:W-:Y:S02]  /*2940*/  USEL UR6, URZ, 0x1, UP0 ;  /* 0x00000001ff067887 */ /* 0x000fe40008000000 */
[----:B------:R-:W-:-:S04]  /*2950*/  USEL UR4, UR4, URZ, UP0 ;  /* 0x000000ff04047287 */ /* 0x000fc80008000000 */
[----:B------:R-:W-:Y:S01]  /*2960*/  ULEA UR5, UR4, UR7, 0x3 ;  /* 0x0000000704057291 */ /* 0x000fe2000f8e18ff */
[----:B-1----:R-:W-:-:S04]  /*2970*/  LOP3.LUT R2, R12, UR6, RZ, 0x3c, !PT ;  /* 0x000000060c027c12 */ /* 0x002fc8000f8e3cff */
[----:B------:R-:W-:-:S04]  /*2980*/  SHF.L.U32 R3, R2, 0x1f, RZ ;  /* 0x0000001f02037819 */ /* 0x000fc800000006ff */
[----:B------:R-:W1:Y:S02]  /*2990*/  SYNCS.PHASECHK.TRANS64.TRYWAIT P0, [UR5], R3 ;  /* 0x00000003ff0075a7 */ /* 0x000e640008001105 */
[----:B-1----:R-:W-:Y:S05]  /*29a0*/  @!P0 BRA `(.L_x_45) ;  /* 0x0000005800748947 */ /* 0x002fea0003800000 */
.L_x_133:
[----:B------:R-:W-:-:S04]  /*29b0*/  UIADD3 UR4, UPT, UPT, UR4, 0x1, URZ ;  /* 0x0000000104047890 */ /* 0x000fc8000fffe0ff */
[----:B------:R-:W-:-:S04]  /*29c0*/  UISETP.NE.AND UP0, UPT, UR4, 0x11, UPT ;  /* 0x000000110400788c */ /* 0x000fc8000bf05270 */
[----:B------:R-:W-:Y:S02]  /*29d0*/  USEL UR6, URZ, 0x1, UP0 ;  /* 0x00000001ff067887 */ /* 0x000fe40008000000 */
[----:B------:R-:W-:-:S04]  /*29e0*/  USEL UR4, UR4, URZ, UP0 ;  /* 0x000000ff04047287 */ /* 0x000fc80008000000 */
[----:B------:R-:W-:Y:S01]  /*29f0*/  ULEA UR5, UR4, UR7, 0x3 ;  /* 0x0000000704057291 */ /* 0x000fe2000f8e18ff */
[----:B------:R-:W-:-:S04]  /*2a00*/  LOP3.LUT R2, R2, UR6, RZ, 0x3c, !PT ;  /* 0x0000000602027c12 */ /* 0x000fc8000f8e3cff */
[----:B-1----:R-:W-:-:S04]  /*2a10*/  SHF.L.U32 R3, R2, 0x1f, RZ ;  /* 0x0000001f02037819 */ /* 0x002fc800000006ff */
[----:B------:R-:W1:Y:S02]  /*2a20*/  SYNCS.PHASECHK.TRANS64.TRYWAIT P0, [UR5], R3 ;  /* 0x00000003ff0075a7 */ /* 0x000e640008001105 */
[----:B-1----:R-:W-:Y:S05]  /*2a30*/  @!P0 BRA `(.L_x_46) ;  /* 0x0000005800688947 */ /* 0x002fea0003800000 */
.L_x_135:
        /* <DEDUP_REMOVED lines=9> */
.L_x_137:
        /* <DEDUP_REMOVED lines=9> */
.L_x_139:
        /* <DEDUP_REMOVED lines=9> */
.L_x_141:
        /* <DEDUP_REMOVED lines=9> */
.L_x_143:
        /* <DEDUP_REMOVED lines=9> */
.L_x_145:
        /* <DEDUP_REMOVED lines=9> */
.L_x_147:
        /* <DEDUP_REMOVED lines=9> */
.L_x_149:
        /* <DEDUP_REMOVED lines=9> */
.L_x_151:
        /* <DEDUP_REMOVED lines=9> */
.L_x_153:
        /* <DEDUP_REMOVED lines=9> */
.L_x_155:
        /* <DEDUP_REMOVED lines=9> */
.L_x_157:
        /* <DEDUP_REMOVED lines=9> */
.L_x_159:
        /* <DEDUP_REMOVED lines=9> */
.L_x_161:
[----:B------:R-:W-:-:S04]  /*3190*/  UIADD3 UR4, UPT, UPT, UR4, 0x1, URZ ;  /* 0x0000000104047890 */ /* 0x000fc8000fffe0ff */
[----:B------:R-:W-:-:S04]  /*31a0*/  UISETP.NE.AND UP0, UPT, UR4, 0x11, UPT ;  /* 0x000000110400788c */ /* 0x000fc8000bf05270 */
[----:B------:R-:W-:Y:S02]  /*31b0*/  USEL UR5, URZ, 0x1, UP0 ;  /* 0x00000001ff057887 */ /* 0x000fe40008000000 */
[----:B------:R-:W-:-:S04]  /*31c0*/  USEL UR4, UR4, URZ, UP0 ;  /* 0x000000ff04047287 */ /* 0x000fc80008000000 */
[----:B------:R-:W-:Y:S01]  /*31d0*/  ULEA UR4, UR4, UR7, 0x3 ;  /* 0x0000000704047291 */ /* 0x000fe2000f8e18ff */
[----:B------:R-:W-:-:S04]  /*31e0*/  LOP3.LUT R2, R2, UR5, RZ, 0x3c, !PT ;  /* 0x0000000502027c12 */ /* 0x000fc8000f8e3cff */
[----:B------:R-:W-:Y:S01]  /*31f0*/  SHF.L.U32 R2, R2, 0x1f, RZ ;  /* 0x0000001f02027819 */ /* 0x000fe200000006ff */
[----:B-1----:R-:W-:-:S07]  /*3200*/  IMAD.U32 R0, RZ, RZ, UR4 ;  /* 0x00000004ff007e24 */ /* 0x002fce000f8e00ff */
.L_x_60:
[----:B-1----:R1:W2:Y:S02]  /*3210*/  SYNCS.PHASECHK.TRANS64.TRYWAIT P0, [R0+URZ], R2 ;  /* 0x00000002000075a7 */ /* 0x0022a400080011ff */
[----:B--2---:R-:W-:Y:S05]  /*3220*/  @!P0 NANOSLEEP.SYNCS 0x989680 ;  /* 0x009896800000895d */ /* 0x004fea0003900000 */
[----:B------:R-:W2:Y:S02]  /*3230*/  @!P0 SYNCS.PHASECHK.TRANS64 P0, [R0+URZ], R2 ;  /* 0x00000002000085a7 */ /* 0x000ea400080010ff */
[----:B--2---:R-:W-:Y:S05]  /*3240*/  @P0 EXIT ;  /* 0x000000000000094d */ /* 0x004fea0003800000 */
[----:B------:R-:W-:Y:S05]  /*3250*/  BRA `(.L_x_60) ;  /* 0xfffffffc00ec7947 */ /* 0x000fea000383ffff */
.L_x_23:
[----:B------:R-:W-:-:S04]  /*3260*/  UISETP.NE.AND UP0, UPT, UR45, URZ, UPT ;  /* 0x000000ff2d00728c */ /* 0x000fc8000bf05270 */
[----:B------:R-:W-:-:S09]  /*3270*/  UISETP.NE.OR UP0, UPT, UR18, 0x1, UP0 ;  /* 0x000000011200788c */ /* 0x000fd20008705670 */
[----:B------:R-:W-:Y:S05]  /*3280*/  BRA.U UP0, `(.L_x_61) ;  /* 0x0000000500487547 */ /* 0x000fea000b800000 */
[----:B------:R-:W-:Y:S01]  /*3290*/  ISETP.GE.U32.AND P2, PT, R0, 0x4, PT ;  /* 0x000000040000780c */ /* 0x000fe20003f46070 */
[----:B------:R-:W-:Y:S01]  /*32a0*/  IMAD.MOV.U32 R12, RZ, RZ, 0x1 ;  /* 0x00000001ff0c7424 */ /* 0x000fe200078e00ff */
[----:B------:R-:W-:Y:S02]  /*32b0*/  CS2R R10, SRZ ;  /* 0x00000000000a7805 */ /* 0x000fe4000001ff00 */
[----:B------:R-:W-:Y:S01]  /*32c0*/  CS2R R8, SRZ ;  /* 0x0000000000087805 */ /* 0x000fe2000001ff00 */
[----:B------:R-:W-:Y:S01]  /*32d0*/  UMOV UR6, 0x400 ;  /* 0x0000040000067882 */ /* 0x000fe20000000000 */
[----:B------:R-:W-:Y:S01]  /*32e0*/  UMOV UR5, URZ ;  /* 0x000000ff00057c82 */ /* 0x000fe20008000000 */
[----:B------:R-:W-:-:S12]  /*32f0*/  ULEA UR6, UR45, UR6, 0x18 ;  /* 0x000000062d067291 */ /* 0x000fd8000f8ec0ff */
.L_x_65:
[----:B------:R-:W-:Y:S02]  /*3300*/  LEA R2, R8, UR6, 0x3 ;  /* 0x0000000608027c11 */ /* 0x000fe4000f8e18ff */
[----:B------:R-:W-:-:S03]  /*3310*/  SHF.L.U32 R4, R9, 0x1f, RZ ;  /* 0x0000001f09047819 */ /* 0x000fc600000006ff */
[----:B------:R-:W-:Y:S01]  /*3320*/  VIADD R5, R2, 0x1b0 ;  /* 0x000001b002057836 */ /* 0x000fe20000000000 */
[----:B------:R-:W2:Y:S02]  /*3330*/  SYNCS.PHASECHK.TRANS64.TRYWAIT P0, [R2+URZ+0x1a0], R4 ;  /* 0x0001a004020075a7 */ /* 0x000ea400080011ff */
[----:B--2---:R-:W-:Y:S05]  /*3340*/  @!P0 BRA `(.L_x_62) ;  /* 0x0000005400748947 */ /* 0x004fea0003800000 */
.L_x_162:
[----:B------:R-:W-:Y:S01]  /*3350*/  ULEA UR4, UR5, UR6, 0x3 ;  /* 0x0000000605047291 */ /* 0x000fe2000f8e18ff */
[----:B--2---:R-:W-:Y:S01]  /*3360*/  PRMT R2, RZ, 0x654, R5 ;  /* 0x00000654ff027816 */ /* 0x004fe20000000005 */
[----:B------:R-:W-:Y:S01]  /*3370*/  @!P2 IMAD.MOV.U32 R4, RZ, RZ, 0x10 ;  /* 0x00000010ff04a424 */ /* 0x000fe200078e00ff */
[----:B------:R-:W-:Y:S01]  /*3380*/  SHF.L.U32 R5, R12, 0x1f, RZ ;  /* 0x0000001f0c057819 */ /* 0x000fe200000006ff */
[----:B------:R-:W-:Y:S01]  /*3390*/  UIADD3 UR7, UPT, UPT, UR4, 0x140, URZ ;  /* 0x0000014004077890 */ /* 0x000fe2000fffe0ff */
[----:B------:R2:W-:Y:S05]  /*33a0*/  SYNCS.ARRIVE.TRANS64.RED.A1T0 RZ, [R2+URZ], RZ ;  /* 0x000000ff02ff79a7 */ /* 0x0005ea00081004ff */
[----:B------:R-:W-:Y:S01]  /*33b0*/  IMAD.U32 R6, RZ, RZ, UR7 ;  /* 0x00000007ff067e24 */ /* 0x000fe2000f8e00ff */
[----:B------:R-:W3:Y:S04]  /*33c0*/  SYNCS.PHASECHK.TRANS64.TRYWAIT P0, [UR4+0x150], R5 ;  /* 0x00015005ff0075a7 */ /* 0x000ee80008001104 */
[----:B------:R-:W-:Y:S01]  /*33d0*/  PRMT R6, R0, 0x654, R6 ;  /* 0x0000065400067816 */ /* 0x000fe20000000006 */
[----:B--23--:R-:W-:Y:S06]  /*33e0*/  @!P0 BRA `(.L_x_63) ;  /* 0x0000005400608947 */ /* 0x00cfec0003800000 */
.L_x_164:
[----:B------:R-:W-:Y:S01]  /*33f0*/  ULEA UR8, UR5, UR6, 0x4 ;  /* 0x0000000605087291 */ /* 0x000fe2000f8e20ff */
[----:B------:R-:W-:Y:S01]  /*3400*/  SEL R3, R6, R3, !P2 ;  /* 0x0000000306037207 */ /* 0x000fe20005000000 */
[----:B------:R-:W-:Y:S01]  /*3410*/  UIADD3 UR9, UPT, UPT, UR4, 0x140, URZ ;  /* 0x0000014004097890 */ /* 0x000fe2000fffe0ff */
[----:B--2---:R-:W-:Y:S01]  /*3420*/  LEA R2, R11, UR6, 0x3 ;  /* 0x000000060b027c11 */ /* 0x004fe2000f8e18ff */
[----:B------:R-:W-:Y:S01]  /*3430*/  UIADD3 UR8, UPT, UPT, UR8, 0x1d0, URZ ;  /* 0x000001d008087890 */ /* 0x000fe2000fffe0ff */
[----:B------:R2:W-:Y:S01]  /*3440*/  @!P2 SYNCS.ARRIVE.TRANS64.RED RZ, [R3+URZ], R4 ;  /* 0x0000000403ffa9a7 */ /* 0x0005e200080004ff */
[----:B------:R-:W-:Y:S01]  /*3450*/  UIADD3 UR4, UPT, UPT, UR5, 0x1, URZ ;  /* 0x0000000105047890 */ /* 0x000fe2000fffe0ff */
[----:B------:R-:W-:-:S03]  /*3460*/  VIADD R8, R8, 0x1 ;  /* 0x0000000108087836 */ /* 0x000fc60000000000 */
[----:B------:R-:W-:Y:S02]  /*3470*/  UISETP.NE.AND UP0, UPT, UR4, 0x2, UPT ;  /* 0x000000020400788c */ /* 0x000fe4000bf05270 */
[----:B------:R-:W-:Y:S01]  /*3480*/  ISETP.NE.AND P0, PT, R8, 0x2, PT ;  /* 0x000000020800780c */ /* 0x000fe20003f05270 */
[----:B------:R-:W-:Y:S06]  /*3490*/  UGETNEXTWORKID.BROADCAST [UR8], [UR9] ;  /* 0x00000000080073ca */ /* 0x000fec0008000100 */
[----:B------:R-:W-:Y:S02]  /*34a0*/  USEL UR7, URZ, 0x1, UP0 ;  /* 0x00000001ff077887 */ /* 0x000fe40008000000 */
[----:B------:R-:W-:-:S04]  /*34b0*/  USEL UR5, UR4, URZ, UP0 ;  /* 0x000000ff04057287 */ /* 0x000fc80008000000 */
[----:B------:R-:W-:Y:S02]  /*34c0*/  LOP3.LUT R12, R12, UR7, RZ, 0x3c, !PT ;  /* 0x000000070c0c7c12 */ /* 0x000fe4000f8e3cff */
[----:B--2---:R-:W-:-:S04]  /*34d0*/  SHF.L.U32 R4, R10, 0x1f, RZ ;  /* 0x0000001f0a047819 */ /* 0x004fc800000006ff */
[----:B------:R-:W2:Y:S02]  /*34e0*/  SYNCS.PHASECHK.TRANS64.TRYWAIT P1, [R2+URZ+0x140], R4 ;  /* 0x00014004020075a7 */ /* 0x000ea400080211ff */
[----:B--2---:R-:W-:Y:S05]  /*34f0*/  @!P1 BRA `(.L_x_64) ;  /* 0x0000005400349947 */ /* 0x004fea0003800000 */
.L_x_165:
[C---:B--2---:R-:W-:Y:S01]  /*3500*/  LEA R4, R11.reuse, UR6, 0x4 ;  /* 0x000000060b047c11 */ /* 0x044fe2000f8e20ff */
[----:B------:R-:W-:Y:S01]  /*3510*/  VIADD R2, R2, 0x150 ;  /* 0x0000015002027836 */ /* 0x000fe20000000000 */
[----:B------:R-:W-:Y:S01]  /*3520*/  SEL R8, R8, RZ, P0 ;  /* 0x000000ff08087207 */ /* 0x000fe20000000000 */
[----:B------:R-:W-:-:S03]  /*3530*/  VIADD R11, R11, 0x1 ;  /* 0x000000010b0b7836 */ /* 0x000fc60000000000 */
[----:B------:R-:W2:Y:S01]  /*3540*/  LDS.128 R4, [R4+0x1d0] ;  /* 0x0001d00004047984 */ /* 0x000ea20000000c00 */
[----:B------:R-:W-:Y:S02]  /*3550*/  PRMT R2, RZ, 0x654, R2 ;  /* 0x00000654ff027816 */ /* 0x000fe40000000002 */
[C---:B------:R-:W-:Y:S01]  /*3560*/  ISETP.NE.AND P1, PT, R11.reuse, 0x2, PT ;  /* 0x000000020b00780c */ /* 0x040fe20003f25270 */
[----:B------:R-:W-:Y:S01]  /*3570*/  @!PT LDS RZ, [RZ] ;  /* 0x00000000fffff984 */ /* 0x000fe20000000800 */
[----:B------:R-:W-:Y:S01]  /*3580*/  @!PT LDS RZ, [RZ] ;  /* 0x00000000fffff984 */ /* 0x000fe20000000800 */
[----:B------:R-:W-:Y:S01]  /*3590*/  @!PT LDS RZ, [RZ] ;  /* 0x00000000fffff984 */ /* 0x000fe20000000800 */
[----:B------:R-:W-:Y:S01]  /*35a0*/  @!PT LDS RZ, [RZ] ;  /* 0x00000000fffff984 */ /* 0x000fe20000000800 */
[----:B------:R3:W-:Y:S06]  /*35b0*/  MEMBAR.ALL.CTA ;  /* 0x0000000000007992 */ /* 0x0007ec0000008000 */
[----:B---3--:R-:W3:Y:S01]  /*35c0*/  FENCE.VIEW.ASYNC.S ;  /* 0x00000000000073c6 */ /* 0x008ee20000000000 */
[----:B------:R-:W-:Y:S01]  /*35d0*/  SEL R11, R11, RZ, P1 ;  /* 0x000000ff0b0b7207 */ /* 0x000fe20000800000 */
[----:B---3--:R3:W-:Y:S01]  /*35e0*/  SYNCS.ARRIVE.TRANS64.RED.A1T0 RZ, [R2+URZ], RZ ;  /* 0x000000ff02ff79a7 */ /* 0x0087e200081004ff */
[----:B--2---:R-:W-:-:S02]  /*35f0*/  LOP3.LUT P3, RZ, R6, 0x1, RZ, 0xc0, !PT ;  /* 0x0000000106ff7812 */ /* 0x004fc4000786c0ff */
[----:B------:R-:W-:-:S04]  /*3600*/  SEL R4, RZ, 0x1, P1 ;  /* 0x00000001ff047807 */ /* 0x000fc80000800000 */
[----:B------:R-:W-:Y:S02]  /*3610*/  LOP3.LUT R10, R10, R4, RZ, 0x3c, !PT ;  /* 0x000000040a0a7212 */ /* 0x000fe400078e3cff */
[----:B---3--:R-:W-:-:S04]  /*3620*/  SEL R2, RZ, 0x1, P0 ;  /* 0x00000001ff027807 */ /* 0x008fc80000000000 */
[----:B------:R-:W-:Y:S01]  /*3630*/  LOP3.LUT R9, R9, R2, RZ, 0x3c, !PT ;  /* 0x0000000209097212 */ /* 0x000fe200078e3cff */
[----:B------:R-:W-:Y:S06]  /*3640*/  @P3 BRA `(.L_x_65) ;  /* 0xfffffffc002c3947 */ /* 0x000fec000383ffff */
[----:B------:R-:W-:Y:S01]  /*3650*/  ULEA UR4, UR5, UR6, 0x3 ;  /* 0x0000000605047291 */ /* 0x000fe2000f8e18ff */
[----:B------:R-:W-:-:S08]  /*3660*/  SHF.L.U32 R2, R12, 0x1f, RZ ;  /* 0x0000001f0c027819 */ /* 0x000fd000000006ff */
[----:B------:R-:W2:Y:S02]  /*3670*/  SYNCS.PHASECHK.TRANS64 P0, [UR4+0x150], R2 ;  /* 0x00015002ff0075a7 */ /* 0x000ea40008001004 */
[----:B--2---:R-:W-:Y:S05]  /*3680*/  @P0 BRA `(.L_x_66) ;  /* 0x0000000000080947 */ /* 0x004fea0003800000 */
[----:B------:R-:W2:Y:S02]  /*3690*/  SYNCS.PHASECHK.TRANS64.TRYWAIT P0, [UR4+0x150], R2 ;  /* 0x00015002ff0075a7 */ /* 0x000ea40008001104 */
[----:B--2---:R-:W-:Y:S05]  /*36a0*/  @!P0 BRA `(.L_x_67) ;  /* 0x0000005000dc8947 */ /* 0x004fea0003800000 */
.L_x_66:
[----:B------:R-:W-:-:S04]  /*36b0*/  UIADD3 UR7, UPT, UPT, UR5, 0x1, URZ ;  /* 0x0000000105077890 */ /* 0x000fc8000fffe0ff */
[----:B------:R-:W-:-:S04]  /*36c0*/  UISETP.NE.AND UP0, UPT, UR7, 0x2, UPT ;  /* 0x000000020700788c */ /* 0x000fc8000bf05270 */
[----:B------:R-:W-:Y:S02]  /*36d0*/  USEL UR8, URZ, 0x1, UP0 ;  /* 0x00000001ff087887 */ /* 0x000fe40008000000 */
[----:B------:R-:W-:-:S04]  /*36e0*/  USEL UR7, UR7, URZ, UP0 ;  /* 0x000000ff07077287 */ /* 0x000fc80008000000 */
[----:B------:R-:W-:Y:S01]  /*36f0*/  ULEA UR7, UR7, UR6, 0x3 ;  /* 0x0000000607077291 */ /* 0x000fe2000f8e18ff */
[----:B--2---:R-:W-:-:S04]  /*3700*/  LOP3.LUT R2, R12, UR8, RZ, 0x3c, !PT ;  /* 0x000000080c027c12 */ /* 0x004fc8000f8e3cff */
[----:B------:R-:W-:-:S04]  /*3710*/  SHF.L.U32 R0, R2, 0x1f, RZ ;  /* 0x0000001f02007819 */ /* 0x000fc800000006ff */
[----:B------:R-:W2:Y:S02]  /*3720*/  SYNCS.PHASECHK.TRANS64 P0, [UR7+0x150], R0 ;  /* 0x00015000ff0075a7 */ /* 0x000ea40008001007 */
[----:B-12---:R-:W-:Y:S05]  /*3730*/  @P0 EXIT ;  /* 0x000000000000094d */ /* 0x006fea0003800000 */
[----:B------:R-:W-:Y:S02]  /*3740*/  SHF.L.U32 R2, R2, 0x1f, RZ ;  /* 0x0000001f02027819 */ /* 0x000fe400000006ff */
[----:B------:R-:W-:-:S07]  /*3750*/  MOV R0, UR7 ;  /* 0x0000000700007c02 */ /* 0x000fce0008000f00 */
.L_x_68:
[----:B-1----:R1:W2:Y:S02]  /*3760*/  SYNCS.PHASECHK.TRANS64.TRYWAIT P0, [R0+URZ+0x150], R2 ;  /* 0x00015002000075a7 */ /* 0x0022a400080011ff */
[----:B--2---:R-:W-:Y:S05]  /*3770*/  @!P0 NANOSLEEP.SYNCS 0x989680 ;  /* 0x009896800000895d */ /* 0x004fea0003900000 */
[----:B------:R-:W2:Y:S02]  /*3780*/  @!P0 SYNCS.PHASECHK.TRANS64 P0, [R0+URZ+0x150], R2 ;  /* 0x00015002000085a7 */ /* 0x000ea400080010ff */
[----:B--2---:R-:W-:Y:S05]  /*3790*/  @P0 EXIT ;  /* 0x000000000000094d */ /* 0x004fea0003800000 */
[----:B------:R-:W-:Y:S05]  /*37a0*/  BRA `(.L_x_68) ;  /* 0xfffffffc00ec7947 */ /* 0x000fea000383ffff */
.L_x_61:
[----:B------:R-:W-:Y:S05]  /*37b0*/  BRA.U UP5, `(.L_x_69) ;  /* 0x0000000d059c7547 */ /* 0x000fea000b800000 */
[----:B------:R-:W-:Y:S01]  /*37c0*/  UMOV UR4, 0x40 ;  /* 0x0000004000047882 */ /* 0x000fe20000000000 */
[----:B------:R-:W-:Y:S01]  /*37d0*/  NOP ;  /* 0x0000000000007918 */ /* 0x000fe20000000000 */
[----:B------:R-:W-:Y:S01]  /*37e0*/  ULEA UR5, UR45, UR4, 0x18 ;  /* 0x000000042d057291 */ /* 0x000fe2000f8ec0ff */
[----:B------:R-:W-:Y:S02]  /*37f0*/  UMOV UR6, 0x400 ;  /* 0x0000040000067882 */ /* 0x000fe40000000000 */
[----:B------:R-:W-:-:S06]  /*3800*/  ULEA UR6, UR45, UR6, 0x18 ;  /* 0x000000062d067291 */ /* 0x000fcc000f8ec0ff */
[----:B------:R-:W2:Y:S02]  /*3810*/  LDS.U8 R0, [UR5+0x1c] ;  /* 0x00001c05ff007984 */ /* 0x000ea40008000000 */
[----:B--2---:R-:W-:-:S13]  /*3820*/  ISETP.NE.AND P0, PT, R0, RZ, PT ;  /* 0x000000ff0000720c */ /* 0x004fda0003f05270 */
[----:B------:R-:W-:Y:S05]  /*3830*/  @P0 BRA `(.L_x_70) ;  /* 0x0000000000580947 */ /* 0x000fea0003800000 */
[----:B------:R-:W-:-:S13]  /*3840*/  ELECT P0, URZ, PT ;  /* 0x0000000000ff782f */ /* 0x000fda0003800000 */
[----:B------:R-:W-:Y:S05]  /*3850*/  @!P0 BRA `(.L_x_71) ;  /* 0x0000000000608947 */ /* 0x000fea0003800000 */
[----:B------:R-:W-:Y:S01]  /*3860*/  UMOV UR4, 0x10 ;  /* 0x0000001000047882 */ /* 0x000fe20000000000 */
[----:B------:R-:W-:Y:S01]  /*3870*/  HFMA2 R0, -RZ, RZ, 0, 5.9604644775390625e-08 ;  /* 0x00000001ff007431 */ /* 0x000fe200000001ff */
[----:B------:R-:W-:-:S03]  /*3880*/  MOV R3, 0xffff ;  /* 0x0000ffff00037802 */ /* 0x000fc60000000f00 */
[----:B------:R-:W-:Y:S04]  /*3890*/  DEPBAR.LE SB2, 0x36 ;  /* 0x0000ad800000791a */ /* 0x000fe80000000000 */
[----:B------:R-:W2:Y:S02]  /*38a0*/  UTCATOMSWS.FIND_AND_SET.ALIGN UP0, UR4, UR4 ;  /* 0x00000004000475e3 */ /* 0x000ea40008000800 */
[----:B--2---:R-:W-:Y:S01]  /*38b0*/  MOV R4, UR4 ;  /* 0x0000000400047c02 */ /* 0x004fe20008000f00 */
[----:B------:R-:W-:Y:S06]  /*38c0*/  BRA.U UP0, `(.L_x_72) ;  /* 0x0000000100187547 */ /* 0x000fec000b800000 */
.L_x_73:
[----:B------:R-:W-:Y:S05]  /*38d0*/  NANOSLEEP 0x64 ;  /* 0x000000640000795d */ /* 0x000fea0003800000 */
[----:B------:R-:W-:-:S05]  /*38e0*/  UMOV UR4, 0x10 ;  /* 0x0000001000047882 */ /* 0x000fca0000000000 */
[----:B------:R-:W-:Y:S04]  /*38f0*/  DEPBAR.LE SB2, 0x36 ;  /* 0x0000ad800000791a */ /* 0x000fe80000000000 */
[----:B------:R-:W2:Y:S02]  /*3900*/  UTCATOMSWS.FIND_AND_SET.ALIGN UP0, UR4, UR4 ;  /* 0x00000004000475e3 */ /* 0x000ea40008000800 */
[----:B--2---:R-:W-:Y:S01]  /*3910*/  MOV R4, UR4 ;  /* 0x0000000400047c02 */ /* 0x004fe20008000f00 */
[----:B------:R-:W-:Y:S05]  /*3920*/  BRA.U !UP0, `(.L_x_73) ;  /* 0xfffffffd08e87547 */ /* 0x000fea000b83ffff */
.L_x_72:
[-C--:B------:R-:W-:Y:S02]  /*3930*/  SHF.L.U32 R3, R3, R4.reuse, RZ ;  /* 0x0000000403037219 */ /* 0x080fe400000006ff */
[----:B------:R-:W-:Y:S01]  /*3940*/  SHF.L.U32 R0, R0, R4, RZ ;  /* 0x0000000400007219 */ /* 0x000fe200000006ff */
[----:B------:R-:W-:Y:S02]  /*3950*/  IMAD.SHL.U32 R4, R4, 0x20, RZ ;  /* 0x0000002004047824 */ /* 0x000fe400078e00ff */
[----:B------:R2:W-:Y:S04]  /*3960*/  ATOMS.OR RZ, [UR5+0x14], R3 ;  /* 0x00001403ffff798c */ /* 0x0005e8000b000005 */
[----:B------:R2:W-:Y:S04]  /*3970*/  ATOMS.OR RZ, [UR5+0x18], R0 ;  /* 0x00001800ffff798c */ /* 0x0005e8000b000005 */
[----:B------:R2:W-:Y:S01]  /*3980*/  STS [UR6+0x1f0], R4 ;  /* 0x0001f004ff007988 */ /* 0x0005e20008000806 */
[----:B------:R-:W-:Y:S05]  /*3990*/  BRA `(.L_x_71) ;  /* 0x0000000000107947 */ /* 0x000fea0003800000 */
.L_x_70:
[----:B------:R-:W-:Y:S02]  /*39a0*/  MOV R0, 0xffffffff ;  /* 0xffffffff00007802 */ /* 0x000fe40000000f00 */
[----:B------:R-:W-:-:S03]  /*39b0*/  MOV R4, 0x39e0 ;  /* 0x000039e000047802 */ /* 0x000fc60000000f00 */
[----:B------:R2:W-:Y:S04]  /*39c0*/  STS [UR6+0x1f0], R0 ;  /* 0x0001f000ff007988 */ /* 0x0005e80008000806 */
[----:B-12--5:R-:W-:Y:S05]  /*39d0*/  CALL.REL.NOINC `($__internal_1_$__cuda_sm10x_tcgen05_guardrail_trap_phase_invalid_during_alloc) ;  /* 0x00000054009c7944 */ /* 0x026fea0003c00000 */
.L_x_71:
[----:B------:R-:W-:Y:S05]  /*39e0*/  WARPSYNC.ALL ;  /* 0x0000000000007948 */ /* 0x000fea0003800000 */
[----:B------:R-:W3:Y:S01]  /*39f0*/  S2UR UR4, SR_CgaCtaId ;  /* 0x00000000000479c3 */ /* 0x000ee20000008800 */
[----:B------:R-:W-:Y:S01]  /*3a00*/  UMOV UR17, 0x400 ;  /* 0x0000040000117882 */ /* 0x000fe20000000000 */
[----:B------:R-:W-:-:S06]  /*3a10*/  NOP ;  /* 0x0000000000007918 */ /* 0x000fcc0000000000 */
[----:B------:R-:W-:Y:S06]  /*3a20*/  BAR.ARV 0x6, 0xa0 ;  /* 0x0182800000007b1d */ /* 0x000fec0000002000 */
[----:B------:R-:W4:Y:S01]  /*3a30*/  LDCU UR5, c[0x0][0x38c] ;  /* 0x00007180ff0577ac */ /* 0x000f220008000800 */
[----:B------:R-:W-:Y:S01]  /*3a40*/  LOP3.LUT R2, R2, 0xffff, RZ, 0xc0, !PT ;  /* 0x0000ffff02027812 */ /* 0x000fe200078ec0ff */
[----:B------:R-:W-:Y:S01]  /*3a50*/  IMAD.MOV.U32 R11, RZ, RZ, 0x1 ;  /* 0x00000001ff0b7424 */ /* 0x000fe200078e00ff */
[----:B------:R-:W-:Y:S01]  /*3a60*/  CS2R R8, SRZ ;  /* 0x0000000000087805 */ /* 0x000fe2000001ff00 */
[----:B------:R-:W1:Y:S01]  /*3a70*/  LDCU UR8, c[0x0][0x38c] ;  /* 0x00007180ff0877ac */ /* 0x000e620008000800 */
[----:B------:R-:W-:Y:S01]  /*3a80*/  R2UR UR19, R2 ;  /* 0x00000000021372ca */ /* 0x000fe200000e0000 */
[----:B------:R-:W-:Y:S01]  /*3a90*/  IMAD.MOV.U32 R10, RZ, RZ, RZ ;  /* 0x000000ffff0a7224 */ /* 0x000fe200078e00ff */
[----:B------:R-:W-:Y:S01]  /*3aa0*/  UMOV UR22, URZ ;  /* 0x000000ff00167c82 */ /* 0x000fe20008000000 */
[----:B------:R-:W-:Y:S01]  /*3ab0*/  UMOV UR14, URZ ;  /* 0x000000ff000e7c82 */ /* 0x000fe20008000000 */
[----:B---3--:R-:W-:Y:S01]  /*3ac0*/  ULEA UR17, UR4, UR17, 0x18 ;  /* 0x0000001104117291 */ /* 0x008fe2000f8ec0ff */
[----:B------:R-:W-:Y:S01]  /*3ad0*/  UMOV UR26, 0x0 ;  /* 0x00000000001a7882 */ /* 0x000fe20000000000 */
[----:B------:R-:W-:-:S02]  /*3ae0*/  UMOV UR27, 0x42004a0 ;  /* 0x042004a0001b7882 */ /* 0x000fc40000000000 */
[----:B------:R-:W-:Y:S02]  /*3af0*/  UIADD3 UR6, UPT, UPT, UR17, 0x4400, URZ ;  /* 0x0000440011067890 */ /* 0x000fe4000fffe0ff */
[----:B------:R-:W-:Y:S02]  /*3b00*/  UIADD3 UR7, UPT, UPT, UR17, 0x15400, URZ ;  /* 0x0001540011077890 */ /* 0x000fe4000fffe0ff */
[----:B----4-:R-:W-:Y:S01]  /*3b10*/  UIADD3 UR5, UPT, UPT, UR5, 0x3f, URZ ;  /* 0x0000003f05057890 */ /* 0x010fe2000fffe0ff */
[----:B--2---:R-:W2:Y:S01]  /*3b20*/  LDS R0, [UR17+0x1f0] ;  /* 0x0001f011ff007984 */ /* 0x004ea20008000800 */
[----:B------:R-:W-:Y:S02]  /*3b30*/  USHF.R.U32.HI UR6, URZ, 0x4, UR6 ;  /* 0x00000004ff067899 */ /* 0x000fe40008011606 */
[----:B------:R-:W-:Y:S02]  /*3b40*/  USHF.R.S32.HI UR4, URZ, 0x1f, UR5 ;  /* 0x0000001fff047899 */ /* 0x000fe40008011405 */
[----:B------:R-:W-:-:S02]  /*3b50*/  ULOP3.LUT UR6, UR6, 0x3fff, URZ, 0xc0, !UPT ;  /* 0x00003fff06067892 */ /* 0x000fc4000f8ec0ff */
[----:B------:R-:W-:Y:S02]  /*3b60*/  ULEA.HI UR4, UR4, UR5, URZ, 0x6 ;  /* 0x0000000504047291 */ /* 0x000fe4000f8f30ff */
[----:B------:R-:W-:Y:S02]  /*3b70*/  USHF.R.U32.HI UR5, URZ, 0x4, UR7 ;  /* 0x00000004ff057899 */ /* 0x000fe40008011607 */
[----:B------:R-:W-:Y:S02]  /*3b80*/  USHF.R.S32.HI UR28, URZ, 0x6, UR4 ;  /* 0x00000006ff1c7899 */ /* 0x000fe40008011404 */
[----:B------:R-:W-:Y:S02]  /*3b90*/  ULOP3.LUT UR5, UR5, 0x3fff, URZ, 0xc0, !UPT ;  /* 0x00003fff05057892 */ /* 0x000fe4000f8ec0ff */
[----:B------:R-:W-:Y:S02]  /*3ba0*/  UISETP.LT.AND UP0, UPT, UR28, 0x1, UPT ;  /* 0x000000011c00788c */ /* 0x000fe4000bf01270 */
[----:B------:R-:W-:-:S02]  /*3bb0*/  ULOP3.LUT UR20, UR6, 0x10000, URZ, 0xfc, !UPT ;  /* 0x0001000006147892 */ /* 0x000fc4000f8efcff */
[----:B------:R-:W-:Y:S02]  /*3bc0*/  USEL UR29, UR28, 0x1, !UP0 ;  /* 0x000000011c1d7887 */ /* 0x000fe4000c000000 */
[----:B------:R-:W-:Y:S02]  /*3bd0*/  ULOP3.LUT UR21, UR5, 0x10000, URZ, 0xfc, !UPT ;  /* 0x0001000005157892 */ /* 0x000fe4000f8efcff */
[----:B------:R-:W-:Y:S02]  /*3be0*/  UIADD3 UR29, UPT, UPT, -UR29, URZ, URZ ;  /* 0x000000ff1d1d7290 */ /* 0x000fe4000fffe1ff */
[----:B-1----:R-:W-:Y:S01]  /*3bf0*/  UISETP.GE.AND UP4, UPT, UR8, 0x1, UPT ;  /* 0x000000010800788c */ /* 0x002fe2000bf86270 */
[----:B------:R-:W-:Y:S01]  /*3c00*/  UMOV UR24, 0x0 ;  /* 0x0000000000187882 */ /* 0x000fe20000000000 */
[----:B------:R-:W-:Y:S01]  /*3c10*/  UMOV UR25, 0x42004a0 ;  /* 0x042004a000197882 */ /* 0x000fe20000000000 */
[----:B--2---:R-:W-:-:S15]  /*3c20*/  R2UR UR30, R0 ;  /* 0x00000000001e72ca */ /* 0x004fde00000e0000 */
.L_x_80:
[----:B------:R-:W-:Y:S02]  /*3c30*/  LEA R0, R10, UR17, 0x3 ;  /* 0x000000110a007c11 */ /* 0x000fe4000f8e18ff */
[----:B------:R-:W-:Y:S02]  /*3c40*/  SHF.L.U32 R2, R9, 0x1f, RZ ;  /* 0x0000001f09027819 */ /* 0x000fe400000006ff */
[----:B------:R-:W-:Y:S01]  /*3c50*/  PLOP3.LUT P0, PT, PT, PT, UP4, 0x80, 0x8 ;  /* 0x000000000008781c */ /* 0x000fe20003f0f048 */
[----:B------:R-:W-:Y:S01]  /*3c60*/  VIADD R3, R0, 0x150 ;  /* 0x0000015000037836 */ /* 0x000fe20000000000 */
[----:B-1----:R-:W1:Y:S02]  /*3c70*/  SYNCS.PHASECHK.TRANS64.TRYWAIT P1, [R0+URZ+0x140], R2 ;  /* 0x00014002000075a7 */ /* 0x002e6400080211ff */
[----:B-1-3--:R-:W-:Y:S09]  /*3c80*/  @!P1 BRA `(.L_x_74) ;  /* 0x0000004c007c9947 */ /* 0x00aff20003800000 */
.L_x_167:
[----:B------:R-:W-:Y:S01]  /*3c90*/  LEA R4, R10, UR17, 0x4 ;  /* 0x000000110a047c11 */ /* 0x000fe2000f8e20ff */
[----:B------:R-:W-:Y:S01]  /*3ca0*/  @UP4 ULEA UR4, UR14, UR17, 0x3 ;  /* 0x000000110e044291 */ /* 0x000fe2000f8e18ff */
[----:B------:R-:W-:Y:S01]  /*3cb0*/  PLOP3.LUT P2, PT, PT, PT, PT, 0x80, 0x8 ;  /* 0x000000000008781c */ /* 0x000fe20003f4f070 */
[----:B------:R-:W-:Y:S01]  /*3cc0*/  ULEA UR23, UR22, UR17, 0x3 ;  /* 0x0000001116177291 */ /* 0x000fe2000f8e18ff */
[----:B------:R-:W-:Y:S02]  /*3cd0*/  PRMT R3, RZ, 0x654, R3 ;  /* 0x00000654ff037816 */ /* 0x000fe40000000003 */
[----:B------:R-:W2:Y:S01]  /*3ce0*/  LDS.128 R4, [R4+0x1d0] ;  /* 0x0001d00004047984 */ /* 0x000ea20000000c00 */
[----:B-1----:R-:W-:Y:S02]  /*3cf0*/  @P0 SHF.L.U32 R2, R8, 0x1f, RZ ;  /* 0x0000001f08020819 */ /* 0x002fe400000006ff */
[----:B------:R-:W-:Y:S01]  /*3d00*/  SHF.L.U32 R0, R11, 0x1f, RZ ;  /* 0x0000001f0b007819 */ /* 0x000fe200000006ff */
[----:B------:R-:W-:Y:S01]  /*3d10*/  @!PT LDS RZ, [RZ] ;  /* 0x00000000fffff984 */ /* 0x000fe20000000800 */
[----:B------:R-:W-:Y:S01]  /*3d20*/  @!PT LDS RZ, [RZ] ;  /* 0x00000000fffff984 */ /* 0x000fe20000000800 */
[----:B------:R-:W-:Y:S01]  /*3d30*/  @!PT LDS RZ, [RZ] ;  /* 0x00000000fffff984 */ /* 0x000fe20000000800 */
[----:B------:R-:W-:Y:S01]  /*3d40*/  @!PT LDS RZ, [RZ] ;  /* 0x00000000fffff984 */ /* 0x000fe20000000800 */
[----:B------:R1:W-:Y:S06]  /*3d50*/  MEMBAR.ALL.CTA ;  /* 0x0000000000007992 */ /* 0x0003ec0000008000 */
[----:B-1----:R-:W1:Y:S02]  /*3d60*/  FENCE.VIEW.ASYNC.S ;  /* 0x00000000000073c6 */ /* 0x002e640000000000 */
[----:B-1----:R1:W-:Y:S01]  /*3d70*/  SYNCS.ARRIVE.TRANS64.RED.A1T0 RZ, [R3+URZ], RZ ;  /* 0x000000ff03ff79a7 */ /* 0x0023e200081004ff */
[----:B------:R1:W3:Y:S01]  /*3d80*/  @P0 SYNCS.PHASECHK.TRANS64.TRYWAIT P2, [UR4], R2 ;  /* 0x00000002ff0005a7 */ /* 0x0002e20008041104 */
[----:B------:R-:W-:Y:S01]  /*3d90*/  ULEA.HI UR4, UR22, UR22, URZ, 0x1 ;  /* 0x0000001616047291 */ /* 0x000fe2000f8f08ff */
[----:B--2---:R-:W-:-:S03]  /*3da0*/  LOP3.LUT P1, RZ, R6, 0x1, RZ, 0xc0, !PT ;  /* 0x0000000106ff7812 */ /* 0x004fc6000782c0ff */
[----:B------:R-:W-:Y:S02]  /*3db0*/  USHF.L.U32 UR18, UR4, 0x6, URZ ;  /* 0x0000000604127899 */ /* 0x000fe400080006ff */
[----:B------:R-:W-:Y:S02]  /*3dc0*/  ULOP3.LUT UR4, UR4, 0xffe, URZ, 0xc0, !UPT ;  /* 0x00000ffe04047892 */ /* 0x000fe4000f8ec0ff */
[----:B------:R-:W-:Y:S02]  /*3dd0*/  ULOP3.LUT UR18, UR18, 0xffffff80, URZ, 0xc0, !UPT ;  /* 0xffffff8012127892 */ /* 0x000fe4000f8ec0ff */
[----:B------:R-:W-:Y:S02]  /*3de0*/  UIADD3 UR4, UPT, UPT, -UR4, UR22, URZ ;  /* 0x0000001604047290 */ /* 0x000fe4000fffe1ff */
[----:B------:R-:W-:Y:S01]  /*3df0*/  UIADD3 UR18, UPT, UPT, UR30, UR18, URZ ;  /* 0x000000121e127290 */ /* 0x000fe2000fffe0ff */
[----:B------:R-:W2:Y:S03]  /*3e00*/  SYNCS.PHASECHK.TRANS64.TRYWAIT P0, [UR23+0x180], R0 ;  /* 0x00018000ff0075a7 */ /* 0x000ea60008001117 */
[----:B------:R-:W-:Y:S01]  /*3e10*/  ULEA UR18, UR4, UR18, 0x14 ;  /* 0x0000001204127291 */ /* 0x000fe2000f8ea0ff */
[----:B-123--:R-:W-:Y:S11]  /*3e20*/  @!P0 BRA `(.L_x_75) ;  /* 0x0000004c00288947 */ /* 0x00eff60003800000 */
.L_x_169:
[----:B------:R-:W-:Y:S01]  /*3e30*/  IADD3 R10, PT, PT, R10, 0x1, RZ ;  /* 0x000000010a0a7810 */ /* 0x000fe20007ffe0ff */
[----:B------:R-:W-:Y:S06]  /*3e40*/  BRA.U !UP4, `(.L_x_76) ;  /* 0x000000010c987547 */ /* 0x000fec000b800000 */
[----:B------:R-:W-:Y:S01]  /*3e50*/  UPLOP3.LUT UP2, UPT, UPT, UPT, UPT, 0x40, 0x4 ;  /* 0x000000000004789c */ /* 0x000fe20003f4e870 */
[----:B------:R-:W-:Y:S01]  /*3e60*/  UMOV UR16, UR29 ;  /* 0x0000001d00107c82 */ /* 0x000fe20008000000 */
[----:B------:R-:W-:Y:S01]  /*3e70*/  UMOV UR15, UR28 ;  /* 0x0000001c000f7c82 */ /* 0x000fe20008000000 */
[----:B------:R-:W-:-:S08]  /*3e80*/  UMOV UR6, UR14 ;  /* 0x0000000e00067c82 */ /* 0x000fd00008000000 */
.L_x_79:
[----:B------:R-:W-:Y:S02]  /*3e90*/  UIADD3 UR16, UPT, UPT, UR16, 0x1, URZ ;  /* 0x0000000110107890 */ /* 0x000fe4000fffe0ff */
[----:B--2---:R-:W-:Y:S02]  /*3ea0*/  ULEA UR5, UR6, UR17, 0x3 ;  /* 0x0000001106057291 */ /* 0x004fe4000f8e18ff */
[----:B------:R-:W-:Y:S01]  /*3eb0*/  UISETP.NE.AND UP3, UPT, UR16, URZ, UPT ;  /* 0x000000ff1000728c */ /* 0x000fe2000bf65270 */
[----:B---3--:R-:W-:Y:S10]  /*3ec0*/  @P2 BRA `(.L_x_77) ;  /* 0x00000000000c2947 */ /* 0x008ff40003800000 */
[----:B-1----:R-:W-:Y:S04]  /*3ed0*/  SHF.L.U32 R2, R8, 0x1f, RZ ;  /* 0x0000001f08027819 */ /* 0x002fe800000006ff */
[----:B------:R-:W1:Y:S02]  /*3ee0*/  SYNCS.PHASECHK.TRANS64.TRYWAIT P0, [UR5], R2 ;  /* 0x00000002ff0075a7 */ /* 0x000e640008001105 */
[----:B-1----:R-:W-:Y:S05]  /*3ef0*/  @!P0 BRA `(.L_x_78) ;  /* 0x0000004c000c8947 */ /* 0x002fea0003800000 */
.L_x_77:
[----:B------:R-:W-:Y:S01]  /*3f00*/  UISETP.NE.AND UP0, UPT, UR15, 0x1, UPT ;  /* 0x000000010f00788c */ /* 0x000fe2000bf05270 */
[----:B------:R-:W-:Y:S01]  /*3f10*/  PLOP3.LUT P2, PT, PT, PT, PT, 0x80, 0x8 ;  /* 0x000000000008781c */ /* 0x000fe20003f4f070 */
[----:B------:R-:W-:Y:S02]  /*3f20*/  UIADD3 UR4, UPT, UPT, UR6, 0x1, URZ ;  /* 0x0000000106047890 */ /* 0x000fe4000fffe0ff */
[----:B------:R-:W-:Y:S02]  /*3f30*/  ULEA UR12, UR6, UR21, 0x9 ;  /* 0x00000015060c7291 */ /* 0x000fe4000f8e48ff */
[----:B------:R-:W-:Y:S01]  /*3f40*/  UISETP.NE.AND UP1, UPT, UR4, 0x11, UPT ;  /* 0x000000110400788c */ /* 0x000fe2000bf25270 */
[----:B------:R-:W-:Y:S01]  /*3f50*/  PLOP3.LUT P0, PT, PT, PT, UP0, 0x80, 0x8 ;  /* 0x000000000008781c */ /* 0x000fe20003f0f008 */
[----:B------:R-:W-:Y:S02]  /*3f60*/  UIADD3 UR10, UPT, UPT, UR12, 0x2, URZ ;  /* 0x000000020c0a7890 */ /* 0x000fe4000fffe0ff */
[----:B------:R-:W-:Y:S02]  /*3f70*/  USEL UR7, URZ, 0x1, UP1 ;  /* 0x00000001ff077887 */ /* 0x000fe40008800000 */
[----:B------:R-:W-:Y:S02]  /*3f80*/  USEL UR14, UR4, URZ, UP1 ;  /* 0x000000ff040e7287 */ /* 0x000fe40008800000 */
[----:B------:R-:W-:Y:S02]  /*3f90*/  UIADD3 UR15, UPT, UPT, UR15, -0x1, URZ ;  /* 0xffffffff0f0f7890 */ /* 0x000fe4000fffe0ff */
[----:B------:R-:W-:Y:S01]  /*3fa0*/  @UP0 ULEA UR4, UR14, UR17, 0x3 ;  /* 0x000000110e040291 */ /* 0x000fe2000f8e18ff */
[----:B------:R-:W-:Y:S01]  /*3fb0*/  LOP3.LUT R8, R8, UR7, RZ, 0x3c, !PT ;  /* 0x0000000708087c12 */ /* 0x000fe2000f8e3cff */
[----:B------:R-:W-:Y:S01]  /*3fc0*/  UIADD3 UR7, UPT, UPT, UR5, 0x88, URZ ;  /* 0x0000008805077890 */ /* 0x000fe2000fffe0ff */
[----:B------:R-:W-:Y:S02]  /*3fd0*/  UMOV UR13, 0x80004020 ;  /* 0x80004020000d7882 */ /* 0x000fe40000000000 */
[----:B-1----:R-:W-:Y:S01]  /*3fe0*/  @P0 SHF.L.U32 R0, R8, 0x1f, RZ ;  /* 0x0000001f08000819 */ /* 0x002fe200000006ff */
[----:B------:R-:W-:Y:S01]  /*3ff0*/  UMOV UR5, 0x80004020 ;  /* 0x8000402000057882 */ /* 0x000fe20000000000 */
[----:B------:R-:W-:Y:S01]  /*4000*/  UMOV UR11, 0x80004020 ;  /* 0x80004020000b7882 */ /* 0x000fe20000000000 */
[----:B------:R-:W-:Y:S01]  /*4010*/  UMOV UR9, 0x80004020 ;  /* 0x8000402000097882 */ /* 0x000fe20000000000 */
[----:B------:R2:W3:Y:S01]  /*4020*/  @P0 SYNCS.PHASECHK.TRANS64.TRYWAIT P2, [UR4], R0 ;  /* 0x00000000ff0005a7 */ /* 0x0004e20008041104 */
[----:B------:R-:W-:Y:S03]  /*4030*/  ULEA UR4, UR6, UR20, 0x8 ;  /* 0x0000001406047291 */ /* 0x000fe6000f8e40ff */
[----:B------:R-:W-:Y:S01]  /*4040*/  UMOV UR6, UR14 ;  /* 0x0000000e00067c82 */ /* 0x000fe20008000000 */
[----:B------:R-:W-:Y:S05]  /*4050*/  UIADD3 UR8, UPT, UPT, UR4, 0x2, URZ ;  /* 0x0000000204087890 */ /* 0x000fea000fffe0ff */
[----:B------:R2:W-:Y:S01]  /*4060*/  UTCIMMA gdesc[UR4], gdesc[UR12], tmem[UR18], tmem[UR26], idesc[UR27], UP2 ;  /* 0x00ff1a0c040075ea */ /* 0x0005e20009000112 */
[----:B------:R-:W-:Y:S03]  /*4070*/  UPLOP3.LUT UP2, UPT, UPT, UPT, UPT, 0x80, 0x8 ;  /* 0x000000000008789c */ /* 0x000fe60003f4f070 */
[----:B------:R2:W-:Y:S01]  /*4080*/  UTCIMMA gdesc[UR8], gdesc[UR10], tmem[UR18], tmem[UR24], idesc[UR25], UPT ;  /* 0x00ff180a080075ea */ /* 0x0005e2000b800112 */
[----:B------:R2:W-:Y:S01]  /*4090*/  UTCBAR.MULTICAST [UR7], URZ, UR19 ;  /* 0x000000ff070073e9 */ /* 0x0005e20008000813 */
[----:B------:R-:W-:Y:S06]  /*40a0*/  BRA.U UP3, `(.L_x_79) ;  /* 0xfffffffd03787547 */ /* 0x000fec000b83ffff */
.L_x_76:
[----:B--2---:R-:W-:Y:S01]  /*40b0*/  UIADD3 UR4, UPT, UPT, UR22, 0x1, URZ ;  /* 0x0000000116047890 */ /* 0x004fe2000fffe0ff */
[C---:B------:R-:W-:Y:S01]  /*40c0*/  ISETP.NE.AND P0, PT, R10.reuse, 0x2, PT ;  /* 0x000000020a00780c */ /* 0x040fe20003f05270 */
[----:B------:R-:W-:Y:S02]  /*40d0*/  UIADD3 UR5, UPT, UPT, UR23, 0x160, URZ ;  /* 0x0000016017057890 */ /* 0x000fe4000fffe0ff */
[----:B------:R-:W-:Y:S01]  /*40e0*/  UISETP.NE.AND UP0, UPT, UR4, 0x4, UPT ;  /* 0x000000040400788c */ /* 0x000fe2000bf05270 */
[----:B-1----:R-:W-:Y:S02]  /*40f0*/  SEL R0, RZ, 0x1, P0 ;  /* 0x00000001ff007807 */ /* 0x002fe40000000000 */
[----:B------:R-:W-:Y:S01]  /*4100*/  SEL R10, R10, RZ, P0 ;  /* 0x000000ff0a0a7207 */ /* 0x000fe20000000000 */
[----:B------:R-:W-:Y:S01]  /*4110*/  USEL UR6, URZ, 0x1, UP0 ;  /* 0x00000001ff067887 */ /* 0x000fe20008000000 */
[----:B------:R-:W-:Y:S01]  /*4120*/  LOP3.LUT R9, R9, R0, RZ, 0x3c, !PT ;  /* 0x0000000009097212 */ /* 0x000fe200078e3cff */
[----:B------:R-:W-:Y:S01]  /*4130*/  USEL UR22, UR4, URZ, UP0 ;  /* 0x000000ff04167287 */ /* 0x000fe20008000000 */
[----:B------:R1:W-:Y:S03]  /*4140*/  UTCBAR [UR5], URZ ;  /* 0x000000ff050073e9 */ /* 0x0003e600080000ff */
[----:B------:R-:W-:Y:S01]  /*4150*/  LOP3.LUT R11, R11, UR6, RZ, 0x3c, !PT ;  /* 0x000000060b0b7c12 */ /* 0x000fe2000f8e3cff */
[----:B------:R-:W-:Y:S07]  /*4160*/  @P1 BRA `(.L_x_80) ;  /* 0xfffffff800b01947 */ /* 0x000fee000383ffff */
[----:B------:R-:W2:Y:S01]  /*4170*/  S2UR UR8, SR_CgaCtaId ;  /* 0x00000000000879c3 */ /* 0x000ea20000008800 */
[----:B------:R-:W-:Y:S01]  /*4180*/  ELECT P0, URZ, PT ;  /* 0x0000000000ff782f */ /* 0x000fe20003800000 */
[----:B------:R-:W-:Y:S01]  /*4190*/  IMAD.MOV.U32 R0, RZ, RZ, 0x1 ;  /* 0x00000001ff007424 */ /* 0x000fe200078e00ff */
[----:B------:R-:W-:Y:S01]  /*41a0*/  UIADD3 UR17, UPT, UPT, UR17, 0x180, URZ ;  /* 0x0000018011117890 */ /* 0x000fe2000fffe0ff */
[----:B------:R-:W-:Y:S01]  /*41b0*/  SHF.L.U32 R2, R11, 0x1f, RZ ;  /* 0x0000001f0b027819 */ /* 0x000fe200000006ff */
[----:B------:R-:W-:-:S03]  /*41c0*/  UMOV UR4, 0x40 ;  /* 0x0000004000047882 */ /* 0x000fc60000000000 */
[----:B------:R-:W-:Y:S01]  /*41d0*/  UVIRTCOUNT.DEALLOC.SMPOOL 0x80 ;  /* 0x000000800000784c */ /* 0x000fe20000000000 */
[----:B--2---:R-:W-:Y:S02]  /*41e0*/  ULEA UR8, UR8, UR4, 0x18 ;  /* 0x0000000408087291 */ /* 0x004fe4000f8ec0ff */
[----:B------:R-:W-:-:S07]  /*41f0*/  ULEA UR4, UR22, UR17, 0x3 ;  /* 0x0000001116047291 */ /* 0x000fce000f8e18ff */
[----:B------:R2:W-:Y:S02]  /*4200*/  @P0 STS.U8 [UR8+0x1c], R0 ;  /* 0x00001c00ff000988 */ /* 0x0005e40008000008 */
[----:B------:R-:W4:Y:S02]  /*4210*/  SYNCS.PHASECHK.TRANS64.TRYWAIT P0, [UR4], R2 ;  /* 0x00000002ff0075a7 */ /* 0x000f240008001104 */
[----:B--2-4-:R-:W-:Y:S05]  /*4220*/  @!P0 BRA `(.L_x_81) ;  /* 0x0000004800588947 */ /* 0x014fea0003800000 */
.L_x_172:
[----:B------:R-:W-:-:S04]  /*4230*/  UIADD3 UR4, UPT, UPT, UR22, 0x1, URZ ;  /* 0x0000000116047890 */ /* 0x000fc8000fffe0ff */
[----:B------:R-:W-:-:S04]  /*4240*/  UISETP.NE.AND UP0, UPT, UR4, 0x4, UPT ;  /* 0x000000040400788c */ /* 0x000fc8000bf05270 */
[----:B------:R-:W-:Y:S02]  /*4250*/  USEL UR6, URZ, 0x1, UP0 ;  /* 0x00000001ff067887 */ /* 0x000fe40008000000 */
[----:B------:R-:W-:-:S04]  /*4260*/  USEL UR4, UR4, URZ, UP0 ;  /* 0x000000ff04047287 */ /* 0x000fc80008000000 */
[----:B-1----:R-:W-:Y:S01]  /*4270*/  ULEA UR5, UR4, UR17, 0x3 ;  /* 0x0000001104057291 */ /* 0x002fe2000f8e18ff */
[----:B--2---:R-:W-:-:S04]  /*4280*/  LOP3.LUT R2, R11, UR6, RZ, 0x3c, !PT ;  /* 0x000000060b027c12 */ /* 0x004fc8000f8e3cff */
[----:B------:R-:W-:-:S04]  /*4290*/  SHF.L.U32 R3, R2, 0x1f, RZ ;  /* 0x0000001f02037819 */ /* 0x000fc800000006ff */
[----:B------:R-:W1:Y:S02]  /*42a0*/  SYNCS.PHASECHK.TRANS64.TRYWAIT P0, [UR5], R3 ;  /* 0x00000003ff0075a7 */ /* 0x000e640008001105 */
[----:B-1----:R-:W-:Y:S05]  /*42b0*/  @!P0 BRA `(.L_x_82) ;  /* 0x00000048004c8947 */ /* 0x002fea0003800000 */
.L_x_174:
        /* <DEDUP_REMOVED lines=9> */
.L_x_176:
[----:B------:R-:W-:-:S04]  /*4350*/  UIADD3 UR4, UPT, UPT, UR4, 0x1, URZ ;  /* 0x0000000104047890 */ /* 0x000fc8000fffe0ff */
[----:B------:R-:W-:-:S04]  /*4360*/  UISETP.NE.AND UP0, UPT, UR4, 0x4, UPT ;  /* 0x000000040400788c */ /* 0x000fc8000bf05270 */
[----:B------:R-:W-:Y:S02]  /*4370*/  USEL UR5, URZ, 0x1, UP0 ;  /* 0x00000001ff057887 */ /* 0x000fe40008000000 */
[----:B------:R-:W-:-:S04]  /*4380*/  USEL UR4, UR4, URZ, UP0 ;  /* 0x000000ff04047287 */ /* 0x000fc80008000000 */
[----:B------:R-:W-:Y:S01]  /*4390*/  ULEA UR4, UR4, UR17, 0x3 ;  /* 0x0000001104047291 */ /* 0x000fe2000f8e18ff */
[----:B------:R-:W-:-:S04]  /*43a0*/  LOP3.LUT R2, R2, UR5, RZ, 0x3c, !PT ;  /* 0x0000000502027c12 */ /* 0x000fc8000f8e3cff */
[----:B------:R-:W-:-:S04]  /*43b0*/  SHF.L.U32 R2, R2, 0x1f, RZ ;  /* 0x0000001f02027819 */ /* 0x000fc800000006ff */
[----:B------:R-:W2:Y:S02]  /*43c0*/  SYNCS.PHASECHK.TRANS64.TRYWAIT P0, [UR4], R2 ;  /* 0x00000002ff0075a7 */ /* 0x000ea40008001104 */
[----:B--2---:R-:W-:Y:S05]  /*43d0*/  @!P0 BRA `(.L_x_84) ;  /* 0x0000004800348947 */ /* 0x004fea0003800000 */
.L_x_178:
[----:B------:R-:W-:Y:S01]  /*43e0*/  NOP ;  /* 0x0000000000007918 */ /* 0x000fe20000000000 */
[----:B-1----:R-:W1:Y:S01]  /*43f0*/  LDS R0, [UR8+0x14] ;  /* 0x00001408ff007984 */ /* 0x002e620008000800 */
[----:B------:R-:W-:Y:S01]  /*4400*/  ULOP3.LUT UR4, UR30, 0xffff, URZ, 0xc0, !UPT ;  /* 0x0000ffff1e047892 */ /* 0x000fe2000f8ec0ff */
[----:B------:R-:W-:Y:S01]  /*4410*/  UMOV UR5, 0xffff ;  /* 0x0000ffff00057882 */ /* 0x000fe20000000000 */
[----:B------:R-:W-:Y:S02]  /*4420*/  UMOV UR6, 0x1 ;  /* 0x0000000100067882 */ /* 0x000fe40000000000 */
[----:B------:R-:W-:-:S04]  /*4430*/  USHF.R.U32.HI UR4, URZ, 0x5, UR4 ;  /* 0x00000005ff047899 */ /* 0x000fc80008011604 */
[----:B------:R-:W-:Y:S02]  /*4440*/  USHF.L.U32 UR5, UR5, UR4, URZ ;  /* 0x0000000405057299 */ /* 0x000fe400080006ff */
[----:B------:R-:W-:-:S04]  /*4450*/  USHF.L.U32 UR4, UR6, UR4, URZ ;  /* 0x0000000406047299 */ /* 0x000fc800080006ff */
[----:B-1----:R-:W-:-:S04]  /*4460*/  LOP3.LUT R0, R0, UR5, RZ, 0xc0, !PT ;  /* 0x0000000500007c12 */ /* 0x002fc8000f8ec0ff */
[----:B------:R-:W-:-:S13]  /*4470*/  ISETP.NE.AND P0, PT, R0, UR5, PT ;  /* 0x0000000500007c0c */ /* 0x000fda000bf05270 */
[----:B------:R-:W-:Y:S05]  /*4480*/  @P0 BRA `(.L_x_85) ;  /* 0x0000000000580947 */ /* 0x000fea0003800000 */
[----:B------:R-:W1:Y:S02]  /*4490*/  LDS R0, [UR8+0x18] ;  /* 0x00001808ff007984 */ /* 0x000e640008000800 */
[----:B-1----:R-:W-:-:S04]  /*44a0*/  LOP3.LUT R0, R0, UR4, RZ, 0xc0, !PT ;  /* 0x0000000400007c12 */ /* 0x002fc8000f8ec0ff */
[----:B------:R-:W-:-:S13]  /*44b0*/  ISETP.NE.AND P0, PT, R0, UR4, PT ;  /* 0x0000000400007c0c */ /* 0x000fda000bf05270 */
[----:B------:R-:W-:Y:S05]  /*44c0*/  @P0 BRA `(.L_x_86) ;  /* 0x00000000003c0947 */ /* 0x000fea0003800000 */
[----:B------:R-:W1:Y:S01]  /*44d0*/  S2R R2, SR_LANEID ;  /* 0x0000000000027919 */ /* 0x000e620000000000 */
[----:B------:R-:W-:-:S06]  /*44e0*/  ULOP3.LUT UR5, URZ, UR5, URZ, 0x33, !UPT ;  /* 0x00000005ff057292 */ /* 0x000fcc000f8e33ff */
[----:B------:R-:W-:-:S04]  /*44f0*/  IMAD.U32 R0, RZ, RZ, UR5 ;  /* 0x00000005ff007e24 */ /* 0x000fc8000f8e00ff */
[----:B------:R2:W4:Y:S02]  /*4500*/  REDUX UR7, R0 ;  /* 0x00000000000773c4 */ /* 0x0005240000000000 */
[----:B------:R1:W-:Y:S01]  /*4510*/  UTCATOMSWS.AND URZ, UR5 ;  /* 0x0000000500ff79e3 */ /* 0x0003e20008000000 */
[----:B--2---:R-:W-:Y:S01]  /*4520*/  LOP3.LUT R0, RZ, UR4, RZ, 0x33, !PT ;  /* 0x00000004ff007c12 */ /* 0x004fe2000f8e33ff */
[----:B------:R-:W-:Y:S02]  /*4530*/  VOTEU.ANY UR4, UPT, PT ;  /* 0x0000000000047886 */ /* 0x000fe400038e0100 */
[----:B------:R-:W-:Y:S02]  /*4540*/  UFLO.U32 UR4, UR4 ;  /* 0x00000004000472bd */ /* 0x000fe400080e0000 */
[----:B------:R-:W2:Y:S04]  /*4550*/  REDUX UR6, R0 ;  /* 0x00000000000673c4 */ /* 0x000ea80000000000 */
[----:B-1----:R-:W-:-:S02]  /*4560*/  ISETP.EQ.U32.AND P0, PT, R2, UR4, PT ;  /* 0x0000000402007c0c */ /* 0x002fc4000bf02070 */
[----:B----4-:R-:W-:-:S11]  /*4570*/  MOV R2, UR7 ;  /* 0x0000000700027c02 */ /* 0x010fd60008000f00 */
[----:B------:R1:W-:Y:S01]  /*4580*/  @P0 ATOMS.AND RZ, [UR8+0x14], R2 ;  /* 0x00001402ffff098c */ /* 0x0003e2000a800008 */
[----:B--2---:R-:W-:-:S05]  /*4590*/  IMAD.U32 R0, RZ, RZ, UR6 ;  /* 0x00000006ff007e24 */ /* 0x004fca000f8e00ff */
[----:B------:R1:W-:Y:S01]  /*45a0*/  @P0 ATOMS.AND RZ, [UR8+0x18], R0 ;  /* 0x00001800ffff098c */ /* 0x0003e2000a800008 */
[----:B------:R-:W-:Y:S05]  /*45b0*/  BRA `(.L_x_87) ;  /* 0x0000000000147947 */ /* 0x000fea0003800000 */
.L_x_86:
[----:B------:R-:W-:Y:S02]  /*45c0*/  MOV R2, 0x45e0 ;  /* 0x000045e000027802 */ /* 0x000fe40000000f00 */
[----:B---3-5:R-:W-:Y:S05]  /*45d0*/  CALL.REL.NOINC `($__internal_0_$__cuda_sm10x_tcgen05_guardrail_trap_col_being_dealloced_not_returned_by_alloc) ;  /* 0x0000004800907944 */ /* 0x028fea0003c00000 */
[----:B------:R-:W-:Y:S05]  /*45e0*/  BRA `(.L_x_87) ;  /* 0x0000000000087947 */ /* 0x000fea0003800000 */
.L_x_85:
[----:B------:R-:W-:Y:S02]  /*45f0*/  MOV R2, 0x4610 ;  /* 0x0000461000027802 */ /* 0x000fe40000000f00 */
[----:B---3-5:R-:W-:Y:S05]  /*4600*/  CALL.REL.NOINC `($__internal_2_$__cuda_sm10x_tcgen05_guardrail_trap_unallocated_columns_being_dealloced) ;  /* 0x00000048009c7944 */ /* 0x028fea0003c00000 */
.L_x_87:
[----:B------:R-:W-:Y:S01]  /*4610*/  NOP ;  /* 0x0000000000007918 */ /* 0x000fe20000000000 */
[----:B------:R-:W-:Y:S05]  /*4620*/  EXIT ;  /* 0x000000000000794d */ /* 0x000fea0003800000 */
.L_x_69:
[----:B------:R-:W-:-:S09]  /*4630*/  UISETP.NE.OR UP0, UPT, UR18, 0x3, !UP3 ;  /* 0x000000031200788c */ /* 0x000fd2000df05670 */
[----:B------:R-:W-:Y:S05]  /*4640*/  BRA.U UP0, `(.L_x_88) ;  /* 0x0000000d00ac7547 */ /* 0x000fea000b800000 */
[----:B------:R-:W2:Y:S01]  /*4650*/  LDCU.64 UR4, c[0x0][0x888] ;  /* 0x00011100ff0477ac */ /* 0x000ea20008000a00 */
[----:B------:R-:W3:Y:S01]  /*4660*/  LDC.64 R12, c[0x0][0x348] ;  /* 0x0000d200ff0c7b82 */ /* 0x000ee20000000a00 */
[----:B------:R-:W-:Y:S02]  /*4670*/  HFMA2 R9, -RZ, RZ, 0, 0 ;  /* 0x00000000ff097431 */ /* 0x000fe400000001ff */
[----:B------:R-:W-:Y:S01]  /*4680*/  IMAD.MOV.U32 R11, RZ, RZ, 0x1 ;  /* 0x00000001ff0b7424 */ /* 0x000fe200078e00ff */
[----:B------:R-:W4:Y:S01]  /*4690*/  LDCU UR31, c[0x0][0x370] ;  /* 0x00006e00ff1f77ac */ /* 0x000f220008000800 */
[----:B------:R-:W-:Y:S01]  /*46a0*/  IMAD.MOV.U32 R10, RZ, RZ, RZ ;  /* 0x000000ffff0a7224 */ /* 0x000fe200078e00ff */
[----:B------:R-:W-:Y:S01]  /*46b0*/  MOV R3, 0x1000 ;  /* 0x0000100000037802 */ /* 0x000fe20000000f00 */
[----:B------:R-:W4:Y:S01]  /*46c0*/  LDCU.128 UR32, c[0x0][0xb10] ;  /* 0x00016200ff2077ac */ /* 0x000f220008000c00 */
[----:B------:R-:W1:Y:S01]  /*46d0*/  LDCU UR30, c[0x0][0x374] ;  /* 0x00006e80ff1e77ac */ /* 0x000e620008000800 */
[----:B------:R-:W1:Y:S01]  /*46e0*/  LDCU.64 UR28, c[0x0][0x890] ;  /* 0x00011200ff1c77ac */ /* 0x000e620008000a00 */
[----:B------:R-:W1:Y:S01]  /*46f0*/  LDCU UR15, c[0x0][0xb0c] ;  /* 0x00016180ff0f77ac */ /* 0x000e620008000800 */
[----:B--2---:R-:W-:Y:S01]  /*4700*/  UISETP.NE.U32.AND UP0, UPT, UR4, URZ, UPT ;  /* 0x000000ff0400728c */ /* 0x004fe2000bf05070 */
[----:B------:R-:W2:Y:S01]  /*4710*/  LDCU UR41, c[0x0][0xb20] ;  /* 0x00016400ff2977ac */ /* 0x000ea20008000800 */
[----:B------:R-:W2:Y:S01]  /*4720*/  LDCU UR4, c[0x0][0xb30] ;  /* 0x00016600ff0477ac */ /* 0x000ea20008000800 */
[----:B------:R-:W-:Y:S01]  /*4730*/  UMOV UR21, 0x400 ;  /* 0x0000040000157882 */ /* 0x000fe20000000000 */
[----:B----4-:R-:W-:-:S02]  /*4740*/  UIMAD.WIDE.U32 UR6, UR31, UR32, URZ ;  /* 0x000000201f0672a5 */ /* 0x010fc4000f8e00ff */
[----:B-1----:R-:W-:Y:S02]  /*4750*/  UIMAD.WIDE.U32 UR8, UR30, UR35, URZ ;  /* 0x000000231e0872a5 */ /* 0x002fe4000f8e00ff */
[----:B------:R-:W-:Y:S02]  /*4760*/  ULEA UR21, UR45, UR21, 0x18 ;  /* 0x000000152d157291 */ /* 0x000fe4000f8ec0ff */
[----:B------:R-:W-:Y:S02]  /*4770*/  UISETP.NE.U32.AND UP6, UPT, UR28, URZ, UPT ;  /* 0x000000ff1c00728c */ /* 0x000fe4000bfc5070 */
[----:B------:R-:W-:Y:S02]  /*4780*/  UIADD3 UR38, UPT, UPT, UR21, 0x118, URZ ;  /* 0x0000011815267890 */ /* 0x000fe4000fffe0ff */
[----:B------:R-:W-:Y:S02]  /*4790*/  UISETP.NE.AND.EX UP5, UPT, UR5, URZ, UPT, UP0 ;  /* 0x000000ff0500728c */ /* 0x000fe4000bfa5300 */
[----:B------:R-:W-:Y:S01]  /*47a0*/  UISETP.NE.AND UP0, UPT, UR42, 0x1, UPT ;  /* 0x000000012a00788c */ /* 0x000fe2000bf05270 */
[----:B------:R-:W-:Y:S01]  /*47b0*/  UMOV UR6, UR7 ;  /* 0x0000000700067c82 */ /* 0x000fe20008000000 */
[----:B------:R-:W-:Y:S01]  /*47c0*/  UMOV UR39, UR9 ;  /* 0x0000000900277c82 */ /* 0x000fe20008000000 */
[----:B------:R-:W-:-:S02]  /*47d0*/  USEL UR37, URZ, 0x1, UP4 ;  /* 0x00000001ff257887 */ /* 0x000fc4000a000000 */
[----:B------:R-:W-:Y:S02]  /*47e0*/  UISETP.NE.AND UP0, UPT, UR15, 0x1, UPT ;  /* 0x000000010f00788c */ /* 0x000fe4000bf05270 */
[----:B------:R-:W-:Y:S02]  /*47f0*/  UPLOP3.LUT UP4, UPT, UPT, UPT, UPT, 0x40, 0x4 ;  /* 0x000000000004789c */ /* 0x000fe40003f8e870 */
[----:B------:R-:W-:Y:S01]  /*4800*/  UISETP.GE.AND UP2, UPT, UR42, 0x1, UPT ;  /* 0x000000012a00788c */ /* 0x000fe2000bf46270 */
[----:B------:R-:W1:Y:S01]  /*4810*/  LDCU.64 UR22, c[0x0][0xb28] ;  /* 0x00016500ff1677ac */ /* 0x000e620008000a00 */
[----:B------:R-:W-:Y:S02]  /*4820*/  UISETP.NE.AND.EX UP6, UPT, UR29, URZ, UPT, UP6 ;  /* 0x000000ff1d00728c */ /* 0x000fe4000bfc5360 */
[----:B------:R-:W-:Y:S02]  /*4830*/  UIADD3 UR17, UPT, UPT, UR21, 0x110, URZ ;  /* 0x0000011015117890 */ /* 0x000fe4000fffe0ff */
[----:B------:R-:W-:-:S02]  /*4840*/  UPRMT UR38, UR45, 0x654, UR38 ;  /* 0x000006542d267896 */ /* 0x000fc40008000026 */
[----:B------:R-:W-:Y:S02]  /*4850*/  USHF.R.U32.HI UR40, URZ, UR33, UR6 ;  /* 0x00000021ff287299 */ /* 0x000fe40008011606 */
[----:B--2---:R-:W-:Y:S02]  /*4860*/  USHF.R.U32.HI UR39, URZ, UR41, UR39 ;  /* 0x00000029ff277299 */ /* 0x004fe40008011627 */
[----:B------:R-:W-:Y:S02]  /*4870*/  UISETP.NE.AND UP0, UPT, UR34, 0x1, UPT ;  /* 0x000000012200788c */ /* 0x000fe4000bf05270 */
[----:B---3--:R-:W-:-:S11]  /*4880*/  UISETP.NE.AND UP3, UPT, UR4, 0x1, UPT ;  /* 0x000000010400788c */ /* 0x008fd6000bf65270 */
.L_x_97:
[C---:B------:R-:W-:Y:S02]  /*4890*/  LEA R8, R10.reuse, UR21, 0x3 ;  /* 0x000000150a087c11 */ /* 0x040fe4000f8e18ff */
[----:B------:R-:W-:Y:S02]  /*48a0*/  SHF.L.U32 R0, R9, 0x1f, RZ ;  /* 0x0000001f09007819 */ /* 0x000fe400000006ff */
[----:B------:R-:W-:Y:S02]  /*48b0*/  LEA R4, R10, UR21, 0x4 ;  /* 0x000000150a047c11 */ /* 0x000fe4000f8e20ff */
[----:B--2---:R-:W2:Y:S02]  /*48c0*/  SYNCS.PHASECHK.TRANS64.TRYWAIT P0, [R8+URZ+0x140], R0 ;  /* 0x00014000080075a7 */ /* 0x004ea400080011ff */
[----:B--2---:R-:W-:Y:S05]  /*48d0*/  @!P0 BRA `(.L_x_89) ;  /* 0x00000044000c8947 */ /* 0x004fea0003800000 */
.L_x_179:
[----:B------:R-:W3:Y:S01]  /*48e0*/  LDS.128 R4, [R4+0x1d0] ;  /* 0x0001d00004047984 */ /* 0x000ee20000000c00 */
[----:B------:R-:W-:Y:S01]  /*48f0*/  UISETP.GE.AND UP0, UPT, UR42, 0x1, UPT ;  /* 0x000000012a00788c */ /* 0x000fe2000bf06270 */
[----:B------:R-:W-:Y:S01]  /*4900*/  @!PT LDS RZ, [RZ] ;  /* 0x00000000fffff984 */ /* 0x000fe20000000800 */
[----:B------:R-:W-:Y:S01]  /*4910*/  @!PT LDS RZ, [RZ] ;  /* 0x00000000fffff984 */ /* 0x000fe20000000800 */
[----:B------:R-:W-:Y:S01]  /*4920*/  @!PT LDS RZ, [RZ] ;  /* 0x00000000fffff984 */ /* 0x000fe20000000800 */
[----:B------:R-:W-:Y:S01]  /*4930*/  @!PT LDS RZ, [RZ] ;  /* 0x00000000fffff984 */ /* 0x000fe20000000800 */
[----:B------:R4:W-:Y:S06]  /*4940*/  MEMBAR.ALL.CTA ;  /* 0x0000000000007992 */ /* 0x0009ec0000008000 */
[----:B----4-:R-:W4:Y:S01]  /*4950*/  FENCE.VIEW.ASYNC.S ;  /* 0x00000000000073c6 */ /* 0x010f220000000000 */
[----:B---3--:R-:W-:Y:S11]  /*4960*/  LOP3.LUT P0, RZ, R6, 0x1, RZ, 0xc0, !PT ;  /* 0x0000000106ff7812 */ /* 0x008ff6000780c0ff */
[----:B------:R-:W-:Y:S02]  /*4970*/  @!UPT UIADD3 URZ, UPT, UPT, URZ, URZ, URZ ;  /* 0x000000fffffff290 */ /* 0x000fe4000fffe0ff */
[----:B----4-:R-:W-:Y:S01]  /*4980*/  VOTEU.ANY UP2, P0 ;  /* 0x0000000000ff7886 */ /* 0x010fe20000040100 */
[----:B------:R-:W-:Y:S11]  /*4990*/  PLOP3.LUT P0, PT, PT, PT, UP2, 0x80, 0x8 ;  /* 0x000000000008781c */ /* 0x000ff60003f0f028 */
[----:B------:R-:W-:Y:S02]  /*49a0*/  @!UPT UIADD3 URZ, UPT, UPT, URZ, URZ, URZ ;  /* 0x000000fffffff290 */ /* 0x000fe4000fffe0ff */
[----:B--2---:R-:W-:Y:S02]  /*49b0*/  @P0 SHF.R.U32.HI R0, RZ, 0x10, R5 ;  /* 0x00000010ff000819 */ /* 0x004fe40000011605 */
[----:B------:R-:W-:Y:S02]  /*49c0*/  @P0 MOV R2, R4 ;  /* 0x0000000400020202 */ /* 0x000fe40000000f00 */
[----:B------:R-:W-:Y:S01]  /*49d0*/  @P0 R2UR UR4, R0 ;  /* 0x00000000000402ca */ /* 0x000fe200000e0000 */
[----:B------:R-:W-:Y:S01]  /*49e0*/  VIADD R0, R8, 0x150 ;  /* 0x0000015008007836 */ /* 0x000fe20000000000 */
[----:B------:R-:W-:Y:S02]  /*49f0*/  @P0 LOP3.LUT R4, R5, 0xffff, RZ, 0xc0, !PT ;  /* 0x0000ffff05040812 */ /* 0x000fe400078ec0ff */
[----:B------:R-:W-:Y:S02]  /*4a00*/  @P0 R2UR UR6, R2 ;  /* 0x00000000020602ca */ /* 0x000fe400000e0000 */
[----:B------:R-:W-:Y:S02]  /*4a10*/  PRMT R0, RZ, 0x654, R0 ;  /* 0x00000654ff007816 */ /* 0x000fe40000000000 */
[----:B------:R-:W-:Y:S02]  /*4a20*/  @P0 R2UR UR5, R4 ;  /* 0x00000000040502ca */ /* 0x000fe400000e0000 */
[----:B------:R2:W-:Y:S03]  /*4a30*/  SYNCS.ARRIVE.TRANS64.RED.A1T0 RZ, [R0+URZ], RZ ;  /* 0x000000ff00ff79a7 */ /* 0x0005e600081004ff */
[----:B------:R-:W-:Y:S04]  /*4a40*/  @UP2 UMOV UR27, UR4 ;  /* 0x00000004001b2c82 */ /* 0x000fe80008000000 */
[----:B------:R-:W-:Y:S04]  /*4a50*/  @UP2 UMOV UR14, UR6 ;  /* 0x00000006000e2c82 */ /* 0x000fe80008000000 */
[----:B------:R-:W-:Y:S01]  /*4a60*/  @UP2 UMOV UR13, UR5 ;  /* 0x00000005000d2c82 */ /* 0x000fe20008000000 */
[----:B------:R-:W-:Y:S05]  /*4a70*/  BRA.U !UP0, `(.L_x_90) ;  /* 0x0000000108c07547 */ /* 0x000fea000b800000 */
[----:B------:R-:W-:Y:S02]  /*4a80*/  UIMAD.WIDE.U32 UR8, UR13, UR35, URZ ;  /* 0x000000230d0872a5 */ /* 0x000fe4000f8e00ff */
[----:B------:R-:W-:Y:S02]  /*4a90*/  UP2UR UR12, UPR, URZ, 0x4 ;  /* 0x00000004ff0c7883 */ /* 0x000fe40008000000 */
[----:B------:R-:W-:Y:S02]  /*4aa0*/  UISETP.NE.AND UP2, UPT, UR34, 0x1, UPT ;  /* 0x000000012200788c */ /* 0x000fe4000bf45270 */
[----:B------:R-:W-:Y:S02]  /*4ab0*/  UIMAD.WIDE.U32 UR10, UR14, UR32, URZ ;  /* 0x000000200e0a72a5 */ /* 0x000fe4000f8e00ff */
[----:B------:R-:W-:Y:S02]  /*4ac0*/  USEL UR4, UR30, UR39, !UP2 ;  /* 0x000000271e047287 */ /* 0x000fe4000d000000 */
[----:B------:R-:W-:Y:S02]  /*4ad0*/  UISETP.NE.AND UP0, UPT, UR15, 0x1, UPT ;  /* 0x000000010f00788c */ /* 0x000fe4000bf05270 */
[----:B------:R-:W-:Y:S02]  /*4ae0*/  UP2UR UR16, UPR, URZ, 0x2 ;  /* 0x00000002ff107883 */ /* 0x000fe40008000000 */
[----:B------:R-:W-:Y:S02]  /*4af0*/  UISETP.NE.AND UP1, UPT, UR42, 0x1, UPT ;  /* 0x000000012a00788c */ /* 0x000fe4000bf25270 */
[----:B-1----:R-:W-:Y:S02]  /*4b00*/  UIMAD.WIDE.U32 UR18, UR4, UR22, URZ ;  /* 0x00000016041272a5 */ /* 0x002fe4000f8e00ff */
[----:B------:R-:W-:Y:S01]  /*4b10*/  USEL UR7, UR31, UR40, !UP0 ;  /* 0x000000281f077287 */ /* 0x000fe2000c000000 */
[----:B------:R-:W-:Y:S02]  /*4b20*/  UMOV UR5, UR9 ;  /* 0x0000000900057c82 */ /* 0x000fe40008000000 */
[----:B------:R-:W-:Y:S02]  /*4b30*/  USHF.R.U32.HI UR6, URZ, UR41, UR5 ;  /* 0x00000029ff067299 */ /* 0x000fe40008011605 */
[----:B------:R-:W-:Y:S02]  /*4b40*/  UIMAD.WIDE.U32 UR24, UR7, UR22, URZ ;  /* 0x00000016071872a5 */ /* 0x000fe4000f8e00ff */
[----:B------:R-:W-:Y:S02]  /*4b50*/  USEL UR6, UR13, UR6, !UP2 ;  /* 0x000000060d067287 */ /* 0x000fe4000d000000 */
[----:B------:R-:W-:Y:S01]  /*4b60*/  UISETP.NE.AND UP2, UPT, UR12, URZ, UPT ;  /* 0x000000ff0c00728c */ /* 0x000fe2000bf45270 */
[----:B------:R-:W-:Y:S01]  /*4b70*/  UMOV UR5, UR11 ;  /* 0x0000000b00057c82 */ /* 0x000fe20008000000 */
[----:B------:R-:W-:Y:S02]  /*4b80*/  UIMAD.WIDE.U32 UR10, UR6, UR22, URZ ;  /* 0x00000016060a72a5 */ /* 0x000fe4000f8e00ff */
[----:B------:R-:W-:Y:S03]  /*4b90*/  USHF.R.U32.HI UR8, URZ, UR33, UR5 ;  /* 0x00000021ff087299 */ /* 0x000fe60008011605 */
[----:B------:R-:W-:Y:S02]  /*4ba0*/  UMOV UR5, UR19 ;  /* 0x0000001300057c82 */ /* 0x000fe40008000000 */
[----:B------:R-:W-:Y:S03]  /*4bb0*/  @UP1 USHF.R.U32.HI UR4, URZ, UR23, UR5 ;  /* 0x00000017ff041299 */ /* 0x000fe60008011605 */
[----:B------:R-:W-:Y:S01]  /*4bc0*/  UMOV UR5, UR25 ;  /* 0x0000001900057c82 */ /* 0x000fe20008000000 */
[----:B------:R-:W-:Y:S02]  /*4bd0*/  UIMAD UR4, UR42, UR4, URZ ;  /* 0x000000042a0472a4 */ /* 0x000fe4000f8e02ff */
[----:B------:R-:W-:Y:S02]  /*4be0*/  @UP1 USHF.R.U32.HI UR7, URZ, UR23, UR5 ;  /* 0x00000017ff071299 */ /* 0x000fe40008011605 */
[----:B------:R-:W-:Y:S02]  /*4bf0*/  USEL UR5, UR14, UR8, !UP0 ;  /* 0x000000080e057287 */ /* 0x000fe4000c000000 */
[----:B------:R-:W-:Y:S02]  /*4c00*/  UIMAD UR8, UR42, UR7, URZ ;  /* 0x000000072a0872a4 */ /* 0x000fe4000f8e02ff */
[----:B------:R-:W-:Y:S03]  /*4c10*/  UISETP.GE.AND UP0, UPT, UR6, UR4, UPT ;  /* 0x000000040600728c */ /* 0x000fe6000bf06270 */
[----:B------:R-:W-:Y:S01]  /*4c20*/  UMOV UR4, UR11 ;  /* 0x0000000b00047c82 */ /* 0x000fe20008000000 */
[----:B------:R-:W-:Y:S02]  /*4c30*/  UISETP.GE.OR UP0, UPT, UR5, UR8, UP0 ;  /* 0x000000080500728c */ /* 0x000fe40008706670 */
[----:B------:R-:W-:Y:S02]  /*4c40*/  USHF.R.U32.HI UR4, URZ, UR23, UR4 ;  /* 0x00000017ff047299 */ /* 0x000fe40008011604 */
[----:B------:R-:W-:Y:S02]  /*4c50*/  UIMAD.WIDE.U32 UR8, UR5, UR22, URZ ;  /* 0x00000016050872a5 */ /* 0x000fe4000f8e00ff */
[----:B------:R-:W-:Y:S04]  /*4c60*/  USEL UR10, UR6, UR4, !UP1 ;  /* 0x00000004060a7287 */ /* 0x000fe8000c800000 */
[----:B------:R-:W-:Y:S01]  /*4c70*/  UIADD3 UR11, UPT, UPT, -UR10, URZ, URZ ;  /* 0x000000ff0a0b7290 */ /* 0x000fe2000fffe1ff */
[----:B------:R-:W-:Y:S02]  /*4c80*/  @!UP0 UMOV UR4, UR9 ;  /* 0x0000000900048c82 */ /* 0x000fe40008000000 */
[----:B------:R-:W-:Y:S02]  /*4c90*/  @!UP0 USHF.R.U32.HI UR4, URZ, UR23, UR4 ;  /* 0x00000017ff048299 */ /* 0x000fe40008011604 */
[----:B------:R-:W-:Y:S02]  /*4ca0*/  UIMAD UR8, UR42, UR11, UR6 ;  /* 0x0000000b2a0872a4 */ /* 0x000fe4000f8e0206 */
[----:B------:R-:W-:Y:S02]  /*4cb0*/  @!UP0 USEL UR4, UR5, UR4, !UP1 ;  /* 0x0000000405048287 */ /* 0x000fe4000c800000 */
[----:B------:R-:W-:Y:S02]  /*4cc0*/  UISETP.NE.AND UP1, UPT, UR16, URZ, UPT ;  /* 0x000000ff1000728c */ /* 0x000fe4000bf25270 */
[----:B------:R-:W-:Y:S02]  /*4cd0*/  @!UP0 UIMAD UR8, UR7, UR8, UR4 ;  /* 0x00000008070882a4 */ /* 0x000fe4000f8e0204 */
[----:B------:R-:W-:Y:S02]  /*4ce0*/  @!UP0 UIADD3 UR9, UPT, UPT, UR10, -UR4, URZ ;  /* 0x800000040a098290 */ /* 0x000fe4000fffe0ff */
[----:B------:R-:W-:Y:S02]  /*4cf0*/  UIADD3 UR4, UPT, UPT, -UR5, URZ, URZ ;  /* 0x000000ff05047290 */ /* 0x000fe4000fffe1ff */
[----:B------:R-:W-:Y:S02]  /*4d00*/  UIADD3 UR7, UPT, UPT, -UR6, URZ, URZ ;  /* 0x000000ff06077290 */ /* 0x000fe4000fffe1ff */
[----:B------:R-:W-:Y:S02]  /*4d10*/  @!UP0 UIMAD UR6, UR9, UR42, UR5 ;  /* 0x0000002a090682a4 */ /* 0x000fe4000f8e0205 */
[----:B------:R-:W-:Y:S02]  /*4d20*/  UIMAD UR14, UR15, UR4, UR14 ;  /* 0x000000040f0e72a4 */ /* 0x000fe4000f8e020e */
[----:B------:R-:W-:Y:S01]  /*4d30*/  UIMAD UR13, UR34, UR7, UR13 ;  /* 0x00000007220d72a4 */ /* 0x000fe2000f8e020d */
[----:B------:R-:W-:Y:S02]  /*4d40*/  @!UP0 UMOV UR5, UR8 ;  /* 0x0000000800058c82 */ /* 0x000fe40008000000 */
[----:B------:R-:W-:Y:S02]  /*4d50*/  UIMAD UR14, UR5, UR15, UR14 ;  /* 0x0000000f050e72a4 */ /* 0x000fe4000f8e020e */
[----:B------:R-:W-:Y:S11]  /*4d60*/  UIMAD UR13, UR6, UR34, UR13 ;  /* 0x00000022060d72a4 */ /* 0x000ff6000f8e020d */
[----:B------:R-:W-:Y:S01]  /*4d70*/  @!UPT UIADD3 URZ, UPT, UPT, URZ, URZ, URZ ;  /* 0x000000fffffff290 */ /* 0x000fe2000fffe0ff */
.L_x_90:
[----:B------:R-:W3:Y:S01]  /*4d80*/  @!UP3 LDCU.128 UR8, c[0x0][0xb10] ;  /* 0x00016200ff08b7ac */ /* 0x000ee20008000c00 */
[----:B------:R-:W-:Y:S02]  /*4d90*/  ISETP.NE.U32.AND P0, PT, RZ, UR28, PT ;  /* 0x0000001cff007c0c */ /* 0x000fe4000bf05070 */
[----:B------:R-:W-:Y:S02]  /*4da0*/  SHF.L.U32 R4, R11, 0x1f, RZ ;  /* 0x0000001f0b047819 */ /* 0x000fe400000006ff */
[----:B------:R-:W-:Y:S01]  /*4db0*/  ISETP.NE.AND.EX P0, PT, RZ, UR29, PT, P0 ;  /* 0x0000001dff007c0c */ /* 0x000fe2000bf05300 */
[----:B------:R-:W4:Y:S01]  /*4dc0*/  @!UP3 LDCU UR5, c[0x0][0xb0c] ;  /* 0x00016180ff05b7ac */ /* 0x000f220008000800 */
[----:B------:R-:W-:Y:S02]  /*4dd0*/  USHF.L.U32 UR19, UR20, 0x6, URZ ;  /* 0x0000000614137899 */ /* 0x000fe400080006ff */
[----:B------:R-:W-:Y:S02]  /*4de0*/  USHF.L.U32 UR18, UR26, 0x7, URZ ;  /* 0x000000071a127899 */ /* 0x000fe400080006ff */
[----:B---3--:R-:W-:Y:S07]  /*4df0*/  UIMAD.WIDE.U32 UR6, UR14, UR8, URZ ;  /* 0x000000080e0672a5 */ /* 0x008fee000f8e00ff */
[----:B------:R-:W-:Y:S01]  /*4e00*/  @!UP3 UMOV UR4, UR7 ;  /* 0x000000070004bc82 */ /* 0x000fe20008000000 */
[----:B----4-:R-:W-:Y:S02]  /*4e10*/  @!UP3 UISETP.NE.AND UP0, UPT, UR5, 0x1, UPT ;  /* 0x000000010500b88c */ /* 0x010fe4000bf05270 */
[----:B------:R-:W-:Y:S02]  /*4e20*/  @!UP3 USHF.R.U32.HI UR4, URZ, UR9, UR4 ;  /* 0x00000009ff04b299 */ /* 0x000fe40008011604 */
[----:B------:R-:W-:Y:S02]  /*4e30*/  UIMAD.WIDE.U32 UR6, UR13, UR11, URZ ;  /* 0x0000000b0d0672a5 */ /* 0x000fe4000f8e00ff */
[----:B------:R-:W-:Y:S02]  /*4e40*/  @!UP3 USEL UR8, UR14, UR4, !UP0 ;  /* 0x000000040e08b287 */ /* 0x000fe4000c000000 */
[----:B------:R-:W-:Y:S03]  /*4e50*/  @!UP3 UISETP.NE.AND UP0, UPT, UR10, 0x1, UPT ;  /* 0x000000010a00b88c */ /* 0x000fe6000bf05270 */
[----:B------:R-:W-:Y:S02]  /*4e60*/  @!UP3 UMOV UR6, UR7 ;  /* 0x000000070006bc82 */ /* 0x000fe40008000000 */
[----:B------:R-:W3:Y:S02]  /*4e70*/  @!UP3 LDCU UR4, c[0x0][0xb20] ;  /* 0x00016400ff04b7ac */ /* 0x000ee40008000800 */
[----:B---3--:R-:W-:Y:S04]  /*4e80*/  @!UP3 USHF.R.U32.HI UR6, URZ, UR4, UR6 ;  /* 0x00000004ff06b299 */ /* 0x008fe80008011606 */
[----:B------:R-:W-:Y:S04]  /*4e90*/  @!UP3 USEL UR6, UR13, UR6, !UP0 ;  /* 0x000000060d06b287 */ /* 0x000fe8000c000000 */
[----:B------:R-:W-:Y:S02]  /*4ea0*/  @!UP3 UIADD3 UR4, UPT, UPT, -UR8, UR6, URZ ;  /* 0x000000060804b290 */ /* 0x000fe4000fffe1ff */
[----:B------:R-:W-:Y:S02]  /*4eb0*/  @!UP3 UIADD3 UR6, UPT, UPT, UR8, -UR6, URZ ;  /* 0x800000060806b290 */ /* 0x000fe4000fffe0ff */
[----:B------:R-:W-:Y:S02]  /*4ec0*/  @!UP3 UIMAD UR14, UR4, UR5, UR14 ;  /* 0x00000005040eb2a4 */ /* 0x000fe4000f8e020e */
[----:B------:R-:W-:Y:S01]  /*4ed0*/  @!UP3 UIMAD UR13, UR6, UR10, UR13 ;  /* 0x0000000a060db2a4 */ /* 0x000fe2000f8e020d */
[----:B------:R-:W-:Y:S11]  /*4ee0*/  BRA.U UP4, `(.L_x_91) ;  /* 0x0000000104107547 */ /* 0x000ff6000b800000 */
[----:B------:R-:W-:Y:S04]  /*4ef0*/  MOV R2, UR37 ;  /* 0x0000002500027c02 */ /* 0x000fe80008000f00 */
[----:B------:R-:W-:Y:S04]  /*4f00*/  SHF.L.U32 R2, R2, 0x1f, RZ ;  /* 0x0000001f02027819 */ /* 0x000fe800000006ff */
[----:B------:R-:W3:Y:S02]  /*4f10*/  SYNCS.PHASECHK.TRANS64.TRYWAIT P1, [UR21+0x138], R2 ;  /* 0x00013802ff0075a7 */ /* 0x000ee40008021115 */
[----:B---3--:R-:W-:Y:S05]  /*4f20*/  @!P1 BRA `(.L_x_92) ;  /* 0x0000003c008c9947 */ /* 0x008fea0003800000 */
.L_x_91:
[----:B------:R-:W-:Y:S05]  /*4f30*/  BRA.U !UP6, `(.L_x_93) ;  /* 0x000000010e387547 */ /* 0x000fea000b800000 */
[----:B------:R-:W-:Y:S01]  /*4f40*/  UPLOP3.LUT UP1, UPT, UPT, UPT, UP5, 0x80, 0x8 ;  /* 0x000000000008789c */ /* 0x000fe20003f2f050 */
[----:B--2---:R-:W-:Y:S01]  /*4f50*/  HFMA2 R0, -RZ, RZ, 0, 5.9604644775390625e-08 ;  /* 0x00000001ff007431 */ /* 0x004fe200000001ff */
[----:B------:R-:W2:Y:S01]  /*4f60*/  LDCU.64 UR8, c[0x0][0x358] ;  /* 0x00006b00ff0877ac */ /* 0x000ea20008000a00 */
[----:B------:R-:W-:Y:S03]  /*4f70*/  IMAD.MOV.U32 R74, RZ, RZ, 0x1 ;  /* 0x00000001ff4a7424 */ /* 0x000fe600078e00ff */
[----:B------:R-:W-:Y:S05]  /*4f80*/  PLOP3.LUT P1, PT, PT, PT, UP1, 0x80, 0x8 ;  /* 0x000000000008781c */ /* 0x000fea0003f2f018 */
[----:B------:R-:W3:Y:S01]  /*4f90*/  @UP1 LDCU.64 UR4, c[0x0][0x888] ;  /* 0x00011100ff0417ac */ /* 0x000ee20008000a00 */
[----:B------:R-:W-:Y:S07]  /*4fa0*/  @UP1 UIMAD UR6, UR36, UR28, URZ ;  /* 0x0000001c240612a4 */ /* 0x000fee000f8e02ff */
[----:B------:R-:W-:Y:S01]  /*4fb0*/  @!P1 PRMT R74, R0, 0x7610, R74 ;  /* 0x00007610004a9816 */ /* 0x000fe2000000004a */
[----:B---3--:R-:W-:Y:S06]  /*4fc0*/  @UP1 UIMAD.WIDE UR4, UR6, 0x4, UR4 ;  /* 0x00000004060418a5 */ /* 0x008fec000f8e0204 */
[----:B-----5:R-:W-:Y:S01]  /*4fd0*/  IMAD.U32 R40, RZ, RZ, UR4 ;  /* 0x00000004ff287e24 */ /* 0x020fe2000f8e00ff */
[----:B------:R-:W-:Y:S04]  /*4fe0*/  MOV R41, UR5 ;  /* 0x0000000500297c02 */ /* 0x000fe80008000f00 */
[----:B------:R-:W3:Y:S01]  /*4ff0*/  @!UP1 LDCU UR4, c[0x0][0x880] ;  /* 0x00011000ff0497ac */ /* 0x000ee20008000800 */
[----:B--2---:R4:W5:Y:S02]  /*5000*/  @P1 LDG.E R40, desc[UR8][R40.64] ;  /* 0x0000000828281981 */ /* 0x004964000c1e1900 */
[----:B---34-:R-:W-:Y:S07]  /*5010*/  @!P1 IMAD.U32 R40, RZ, RZ, UR4 ;  /* 0x00000004ff289e24 */ /* 0x018fee000f8e00ff */
.L_x_93:
[----:B-----5:R-:W-:Y:S01]  /*5020*/  @!P0 ISETP.EQ.AND P2, PT, R40, RZ, PT ;  /* 0x000000ff2800820c */ /* 0x020fe20003f42270 */
[----:B------:R-:W-:Y:S01]  /*5030*/  @!UPT UIADD3 URZ, UPT, UPT, URZ, URZ, URZ ;  /* 0x000000fffffff290 */ /* 0x000fe2000fffe0ff */
[----:B------:R-:W-:Y:S11]  /*5040*/  @!P0 BRA `(.L_x_94) ;  /* 0x0000000000148947 */ /* 0x000ff60003800000 */
[----:B------:R-:W-:Y:S02]  /*5050*/  LOP3.LUT P0, RZ, R74, 0xff, RZ, 0xc0, !PT ;  /* 0x000000ff4aff7812 */ /* 0x000fe4000780c0ff */
[----:B------:R-:W-:Y:S04]  /*5060*/  PLOP3.LUT P2, PT, PT, PT, UP1, 0x80, 0x8 ;  /* 0x000000000008781c */ /* 0x000fe80003f4f018 */
[----:B------:R-:W-:Y:S07]  /*5070*/  PLOP3.LUT P2, PT, P2, PT, PT, 0x8, 0x80 ;  /* 0x000000000080781c */ /* 0x000fee000174e170 */
[----:B------:R-:W-:Y:S11]  /*5080*/  @P0 ISETP.EQ.AND P2, PT, R40, RZ, PT ;  /* 0x000000ff2800020c */ /* 0x000ff60003f42270 */
[----:B------:R-:W-:Y:S02]  /*5090*/  @!UPT UIADD3 URZ, UPT, UPT, URZ, URZ, URZ ;  /* 0x000000fffffff290 */ /* 0x000fe4000fffe0ff */
.L_x_94:
[----:B------:R-:W3:Y:S01]  /*50a0*/  SYNCS.PHASECHK.TRANS64.TRYWAIT P0, [UR21+0x120], R4 ;  /* 0x00012004ff0075a7 */ /* 0x000ee20008001115 */
[----:B------:R-:W-:Y:S04]  /*50b0*/  ELECT P1, URZ, PT ;  /* 0x0000000000ff782f */ /* 0x000fe80003820000 */
[----:B------:R-:W-:Y:S01]  /*50c0*/  PLOP3.LUT P1, PT, P2, P1, PT, 0xf2, 0x2f ;  /* 0x00000000002f781c */ /* 0x000fe20001723e72 */
[----:B------:R-:W-:Y:S01]  /*50d0*/  @!UPT UIADD3 URZ, UPT, UPT, URZ, URZ, URZ ;  /* 0x000000fffffff290 */ /* 0x000fe2000fffe0ff */
[----:B---3--:R-:W-:Y:S11]  /*50e0*/  @!P0 BRA `(.L_x_95) ;  /* 0x0000003c00348947 */ /* 0x008ff60003800000 */
.L_x_182:
[----:B--2---:R-:W-:Y:S01]  /*50f0*/  @!P1 IADD3 R2, P0, PT, R12, 0x580, RZ ;  /* 0x000005800c029810 */ /* 0x004fe20007f1e0ff */
[----:B------:R-:W-:Y:S01]  /*5100*/  VOTEU.ALL UP0, P1 ;  /* 0x0000000000ff7886 */ /* 0x000fe20000800000 */
[----:B------:R-:W-:Y:S01]  /*5110*/  UMOV UR6, 0x0 ;  /* 0x0000000000067882 */ /* 0x000fe20000000000 */
[----:B------:R-:W-:Y:S01]  /*5120*/  UMOV UR7, 0x10000000 ;  /* 0x1000000000077882 */ /* 0x000fe20000000000 */
[----:B------:R-:W-:Y:S01]  /*5130*/  @!P1 R2UR UR5, R2 ;  /* 0x00000000020592ca */ /* 0x000fe200000e0000 */
[----:B------:R-:W-:Y:S01]  /*5140*/  @!P1 IMAD.X R0, RZ, RZ, R13, P0 ;  /* 0x000000ffff009224 */ /* 0x000fe200000e060d */
[----:B------:R-:W-:Y:S01]  /*5150*/  @!UP0 UIADD3 UR16, UPT, UPT, UR21, 0x200, URZ ;  /* 0x0000020015108890 */ /* 0x000fe2000fffe0ff */
[----:B------:R-:W-:Y:S01]  /*5160*/  VIADD R10, R10, 0x1 ;  /* 0x000000010a0a7836 */ /* 0x000fe20000000000 */
[----:B------:R-:W-:Y:S01]  /*5170*/  VOTEU.ALL UP0, P1 ;  /* 0x0000000000ff7886 */ /* 0x000fe20000800000 */
[----:B------:R-:W-:Y:S01]  /*5180*/  UMOV UR20, UR36 ;  /* 0x0000002400147c82 */ /* 0x000fe20008000000 */
[----:B------:R-:W-:Y:S01]  /*5190*/  @!P1 R2UR UR4, R0 ;  /* 0x00000000000492ca */ /* 0x000fe200000e0000 */
[----:B------:R-:W-:Y:S06]  /*51a0*/  @!P1 IMAD.MOV.U32 R0, RZ, RZ, 0x1000 ;  /* 0x00001000ff009424 */ /* 0x000fec00078e00ff */
[----:B------:R-:W-:Y:S06]  /*51b0*/  IMAD.U32 R6, RZ, RZ, UR5 ;  /* 0x00000005ff067e24 */ /* 0x000fec000f8e00ff */
[----:B------:R-:W-:Y:S01]  /*51c0*/  IMAD.U32 R7, RZ, RZ, UR4 ;  /* 0x00000004ff077e24 */ /* 0x000fe2000f8e00ff */
[----:B------:R-:W-:Y:S04]  /*51d0*/  @!P1 R2UR UR4, R6 ;  /* 0x00000000060492ca */ /* 0x000fe800000e0000 */
[----:B------:R-:W-:Y:S11]  /*51e0*/  @!P1 R2UR UR5, R7 ;  /* 0x00000000070592ca */ /* 0x000ff600000e0000 */
[----:B------:R-:W-:Y:S02]  /*51f0*/  @!UPT UIADD3 URZ, UPT, UPT, URZ, URZ, URZ ;  /* 0x000000fffffff290 */ /* 0x000fe4000fffe0ff */
[----:B------:R2:W-:Y:S01]  /*5200*/  @!UP0 UTMALDG.3D [UR16], [UR4], desc[UR6] ;  /* 0x00000610040085b4 */ /* 0x0005e20008011000 */
[----:B------:R3:W-:Y:S01]  /*5210*/  @!P1 SYNCS.ARRIVE.TRANS64.RED.A0TR RZ, [UR21+0x110], R0 ;  /* 0x00011000ffff99a7 */ /* 0x0007e20008300415 */
[----:B--2---:R-:W-:Y:S09]  /*5220*/  UPRMT UR4, UR45, 0x654, UR17 ;  /* 0x000006542d047896 */ /* 0x004ff20008000011 */
[----:B------:R-:W-:Y:S01]  /*5230*/  SYNCS.ARRIVE.TRANS64.RED.A1T0 RZ, [UR4], RZ ;  /* 0x000000ffffff79a7 */ /* 0x000fe20008100404 */
[----:B------:R-:W2:Y:S02]  /*5240*/  SYNCS.PHASECHK.TRANS64.TRYWAIT P0, [UR21+0x128], R4 ;  /* 0x00012804ff0075a7 */ /* 0x000ea40008001115 */
[----:B--23--:R-:W-:Y:S05]  /*5250*/  @!P0 BRA `(.L_x_96) ;  /* 0x0000003800f08947 */ /* 0x00cfea0003800000 */
.L_x_184:
[----:B------:R-:W-:Y:S01]  /*5260*/  @!P1 IADD3 R2, P0, PT, R12, 0x580, RZ ;  /* 0x000005800c029810 */ /* 0x000fe20007f1e0ff */
[----:B------:R-:W-:Y:S01]  /*5270*/  VOTEU.ALL UP0, P1 ;  /* 0x0000000000ff7886 */ /* 0x000fe20000800000 */
[----:B------:R-:W-:Y:S01]  /*5280*/  UMOV UR6, 0x0 ;  /* 0x0000000000067882 */ /* 0x000fe20000000000 */
[----:B------:R-:W-:Y:S01]  /*5290*/  UMOV UR7, 0x10000000 ;  /* 0x1000000000077882 */ /* 0x000fe20000000000 */
[----:B------:R-:W-:Y:S01]  /*52a0*/  @!P1 R2UR UR5, R2 ;  /* 0x00000000020592ca */ /* 0x000fe200000e0000 */
[----:B--2---:R-:W-:Y:S01]  /*52b0*/  @!P1 IMAD.X R0, RZ, RZ, R13, P0 ;  /* 0x000000ffff009224 */ /* 0x004fe200000e060d */
[----:B------:R-:W-:Y:S01]  /*52c0*/  @!UP0 UIADD3 UR10, UPT, UPT, UR18, 0x40, URZ ;  /* 0x00000040120a8890 */ /* 0x000fe2000fffe0ff */
[----:B------:R-:W-:Y:S01]  /*52d0*/  R2UR UR16, R76 ;  /* 0x000000004c1072ca */ /* 0x000fe200000e0000 */
[----:B------:R-:W-:Y:S01]  /*52e0*/  @!UP0 UIADD3 UR8, UPT, UPT, UR21, 0x1200, URZ ;  /* 0x0000120015088890 */ /* 0x000fe2000fffe0ff */
[----:B------:R-:W-:Y:S01]  /*52f0*/  ISETP.NE.AND P0, PT, R10, 0x2, PT ;  /* 0x000000020a00780c */ /* 0x000fe20003f05270 */
[----:B------:R-:W-:Y:S01]  /*5300*/  @!UP0 UIADD3 UR9, UPT, UPT, UR21, 0x118, URZ ;  /* 0x0000011815098890 */ /* 0x000fe2000fffe0ff */
[----:B------:R-:W-:Y:S01]  /*5310*/  @!P1 R2UR UR4, R0 ;  /* 0x00000000000492ca */ /* 0x000fe200000e0000 */
[----:B------:R-:W-:Y:S01]  /*5320*/  VOTEU.ALL UP0, P1 ;  /* 0x0000000000ff7886 */ /* 0x000fe20000800000 */
[----:B------:R-:W-:Y:S01]  /*5330*/  UMOV UR11, UR19 ;  /* 0x00000013000b7c82 */ /* 0x000fe20008000000 */
[----:B------:R-:W-:Y:S01]  /*5340*/  UMOV UR12, UR36 ;  /* 0x00000024000c7c82 */ /* 0x000fe20008000000 */
[----:B------:R-:W-:Y:S01]  /*5350*/  SEL R0, RZ, 0x1, P0 ;  /* 0x00000001ff007807 */ /* 0x000fe20000000000 */
[----:B------:R-:W-:Y:S01]  /*5360*/  UIADD3 UR20, UPT, UPT, UR14, UR63, URZ ;  /* 0x0000003f0e147290 */ /* 0x000fe2000fffe0ff */
[----:B------:R-:W-:Y:S01]  /*5370*/  IMAD.U32 R4, RZ, RZ, UR5 ;  /* 0x00000005ff047e24 */ /* 0x000fe2000f8e00ff */
[----:B------:R-:W-:Y:S01]  /*5380*/  LOP3.LUT R11, R11, 0x1, RZ, 0x3c, !PT ;  /* 0x000000010b0b7812 */ /* 0x000fe200078e3cff */
[----:B------:R-:W-:Y:S01]  /*5390*/  UMOV UR36, UR27 ;  /* 0x0000001b00247c82 */ /* 0x000fe20008000000 */
[----:B------:R-:W-:Y:S01]  /*53a0*/  LOP3.LUT R9, R9, R0, RZ, 0x3c, !PT ;  /* 0x0000000009097212 */ /* 0x000fe200078e3cff */
[----:B------:R-:W-:Y:S01]  /*53b0*/  UIADD3 UR26, UPT, UPT, UR13, UR16, URZ ;  /* 0x000000100d1a7290 */ /* 0x000fe2000fffe0ff */
[----:B------:R-:W-:Y:S01]  /*53c0*/  SEL R10, R10, RZ, P0 ;  /* 0x000000ff0a0a7207 */ /* 0x000fe20000000000 */
[----:B------:R-:W-:Y:S01]  /*53d0*/  UPLOP3.LUT UP4, UPT, UPT, UPT, UPT, 0x80, 0x8 ;  /* 0x000000000008789c */ /* 0x000fe20003f8f070 */
[----:B------:R-:W-:Y:S01]  /*53e0*/  IMAD.U32 R5, RZ, RZ, UR4 ;  /* 0x00000004ff057e24 */ /* 0x000fe2000f8e00ff */
[----:B------:R-:W-:Y:S04]  /*53f0*/  @!P1 R2UR UR4, R4 ;  /* 0x00000000040492ca */ /* 0x000fe800000e0000 */
[----:B------:R-:W-:Y:S11]  /*5400*/  @!P1 R2UR UR5, R5 ;  /* 0x00000000050592ca */ /* 0x000ff600000e0000 */
[----:B------:R-:W-:Y:S02]  /*5410*/  @!UPT UIADD3 URZ, UPT, UPT, URZ, URZ, URZ ;  /* 0x000000fffffff290 */ /* 0x000fe4000fffe0ff */
[----:B------:R2:W-:Y:S01]  /*5420*/  @!UP0 UTMALDG.3D [UR8], [UR4], desc[UR6] ;  /* 0x00000608040085b4 */ /* 0x0005e20008011000 */
[----:B------:R2:W-:Y:S01]  /*5430*/  @!P1 SYNCS.ARRIVE.TRANS64.RED.A0TR RZ, [UR21+0x118], R3 ;  /* 0x00011803ffff99a7 */ /* 0x0005e20008300415 */
[----:B------:R-:W-:Y:S01]  /*5440*/  SYNCS.ARRIVE.TRANS64.RED.A1T0 RZ, [UR38], RZ ;  /* 0x000000ffffff79a7 */ /* 0x000fe20008100426 */
[----:B------:R-:W-:Y:S05]  /*5450*/  BRA.U UP2, `(.L_x_97) ;  /* 0xfffffff5020c7547 */ /* 0x000fea000b83ffff */
[----:B------:R-:W-:-:S04]  /*5460*/  SHF.L.U32 R2, R11, 0x1f, RZ ;  /* 0x0000001f0b027819 */ /* 0x000fc800000006ff */
[----:B------:R-:W3:Y:S02]  /*5470*/  SYNCS.PHASECHK.TRANS64.TRYWAIT P0, [UR21+0x120], R2 ;  /* 0x00012002ff0075a7 */ /* 0x000ee40008001115 */
[----:B---3--:R-:W-:Y:S05]  /*5480*/  @!P0 BRA `(.L_x_98) ;  /* 0x00000038007c8947 */ /* 0x008fea0003800000 */
.L_x_186:
[----:B---3--:R-:W-:-:S07]  /*5490*/  MOV R0, UR21 ;  /* 0x0000001500007c02 */ /* 0x008fce0008000f00 */
.L_x_99:
[----:B---3--:R-:W-:-:S04]  /*54a0*/  SHF.L.U32 R2, R11, 0x1f, RZ ;  /* 0x0000001f0b027819 */ /* 0x008fc800000006ff */
[----:B------:R3:W4:Y:S03]  /*54b0*/  SYNCS.PHASECHK.TRANS64.TRYWAIT P0, [R0+URZ+0x128], R2 ;  /* 0x00012802000075a7 */ /* 0x00072600080011ff */
[----:B----4-:R-:W-:Y:S05]  /*54c0*/  @!P0 NANOSLEEP.SYNCS 0x989680 ;  /* 0x009896800000895d */ /* 0x010fea0003900000 */
[----:B------:R-:W4:Y:S02]  /*54d0*/  @!P0 SYNCS.PHASECHK.TRANS64 P0, [R0+URZ+0x128], R2 ;  /* 0x00012802000085a7 */ /* 0x000f2400080010ff */
[----:B-12-4-:R-:W-:Y:S05]  /*54e0*/  @P0 EXIT ;  /* 0x000000000000094d */ /* 0x016fea0003800000 */
[----:B------:R-:W-:Y:S05]  /*54f0*/  BRA `(.L_x_99) ;  /* 0xfffffffc00e87947 */ /* 0x000fea000383ffff */
.L_x_88:
[----:B------:R-:W-:-:S06]  /*5500*/  UISETP.GE.AND UP0, UPT, UR18, 0x4, UPT ;  /* 0x000000041200788c */ /* 0x000fcc000bf06270 */
[----:B------:R-:W-:-:S13]  /*5510*/  PLOP3.LUT P0, PT, PT, PT, UP0, 0x80, 0x8 ;  /* 0x000000000008781c */ /* 0x000fda0003f0f008 */
[----:B-1----:R-:W-:Y:S05]  /*5520*/  @!P0 EXIT ;  /* 0x000000000000894d */ /* 0x002fea0003800000 */
[----:B------:R-:W-:Y:S01]  /*5530*/  BAR.SYNC.DEFER_BLOCKING 0x6, 0xa0 ;  /* 0x0182800000007b1d */ /* 0x000fe20000010000 */
[C---:B------:R-:W-:Y:S01]  /*5540*/  IMAD.SHL.U32 R7, R84.reuse, 0x40, RZ ;  /* 0x0000004054077824 */ /* 0x040fe200078e00ff */
[C---:B------:R-:W-:Y:S01]  /*5550*/  LOP3.LUT R86, R84.reuse, 0x60, RZ, 0xc0, !PT ;  /* 0x0000006054567812 */ /* 0x040fe200078ec0ff */
[C---:B------:R-:W-:Y:S01]  /*5560*/  IMAD.SHL.U32 R4, R84.reuse, 0x20, RZ ;  /* 0x0000002054047824 */ /* 0x040fe200078e00ff */
[----:B------:R-:W-:Y:S01]  /*5570*/  CS2R R82, SRZ ;  /* 0x0000000000527805 */ /* 0x000fe2000001ff00 */
[C---:B------:R-:W-:Y:S01]  /*5580*/  IMAD.SHL.U32 R5, R84.reuse, 0x8, RZ ;  /* 0x0000000854057824 */ /* 0x040fe200078e00ff */
[----:B------:R-:W-:Y:S02]  /*5590*/  UMOV UR44, 0x400 ;  /* 0x00000400002c7882 */ /* 0x000fe40000000000 */
[----:B------:R-:W1:Y:S01]  /*55a0*/  LDC.64 R72, c[0x0][0x8b0] ;  /* 0x00022c00ff487b82 */ /* 0x000e620000000a00 */
[----:B------:R-:W-:Y:S01]  /*55b0*/  ULEA UR44, UR45, UR44, 0x18 ;  /* 0x0000002c2d2c7291 */ /* 0x000fe2000f8ec0ff */
[----:B------:R-:W-:Y:S01]  /*55c0*/  LOP3.LUT R6, R7, 0x180, RZ, 0xc0, !PT ;  /* 0x0000018007067812 */ /* 0x000fe200078ec0ff */
[----:B------:R-:W-:Y:S01]  /*55d0*/  IMAD.U32 R37, R84, 0x10000, RZ ;  /* 0x0001000054257824 */ /* 0x000fe200078e00ff */
[----:B------:R-:W-:Y:S01]  /*55e0*/  LOP3.LUT R4, R4, 0xc00, RZ, 0xc0, !PT ;  /* 0x00000c0004047812 */ /* 0x000fe200078ec0ff */
[----:B------:R-:W-:Y:S01]  /*55f0*/  UIADD3 UR4, UPT, UPT, UR44, 0x2200, URZ ;  /* 0x000022002c047890 */ /* 0x000fe2000fffe0ff */
[----:B------:R-:W-:Y:S01]  /*5600*/  LOP3.LUT R5, R6, 0x30, R5, 0xf8, !PT ;  /* 0x0000003006057812 */ /* 0x000fe200078ef805 */
[----:B------:R-:W-:Y:S01]  /*5610*/  IMAD.SHL.U32 R6, R84, 0x2, RZ ;  /* 0x0000000254067824 */ /* 0x000fe200078e00ff */
[----:B------:R-:W2:Y:S01]  /*5620*/  LDC.64 R70, c[0x0][0x8a8] ;  /* 0x00022a00ff467b82 */ /* 0x000ea20000000a00 */
[----:B------:R-:W-:Y:S01]  /*5630*/  LOP3.LUT R4, R4, 0x40, R7, 0xf8, !PT ;  /* 0x0000004004047812 */ /* 0x000fe200078ef807 */
[----:B------:R-:W-:Y:S01]  /*5640*/  IMAD.MOV.U32 R36, RZ, RZ, RZ ;  /* 0x000000ffff247224 */ /* 0x000fe200078e00ff */
[----:B------:R-:W-:Y:S01]  /*5650*/  LOP3.LUT R37, R37, 0x600000, RZ, 0xc0, !PT ;  /* 0x0060000025257812 */ /* 0x000fe200078ec0ff */
[----:B------:R-:W-:Y:S01]  /*5660*/  IMAD.MOV.U32 R78, RZ, RZ, RZ ;  /* 0x000000ffff4e7224 */ /* 0x000fe200078e00ff */
[----:B------:R-:W-:-:S02]  /*5670*/  LOP3.LUT R84, R84, 0x2, RZ, 0xc0, !PT ;  /* 0x0000000254547812 */ /* 0x000fc400078ec0ff */
[----:B------:R-:W-:Y:S02]  /*5680*/  CS2R R80, SRZ ;  /* 0x0000000000507805 */ /* 0x000fe4000001ff00 */
[----:B------:R-:W-:Y:S01]  /*5690*/  LOP3.LUT R5, R5, 0x20, R6, 0x78, !PT ;  /* 0x0000002005057812 */ /* 0x000fe200078e7806 */
[----:B------:R-:W-:Y:S01]  /*56a0*/  IMAD.U32 R85, RZ, RZ, UR4 ;  /* 0x00000004ff557e24 */ /* 0x000fe2000f8e00ff */
[----:B------:R-:W3:Y:S01]  /*56b0*/  LDS R0, [UR44+0x1f0] ;  /* 0x0001f02cff007984 */ /* 0x000ee20008000800 */
[----:B------:R-:W-:Y:S01]  /*56c0*/  LOP3.LUT R4, R4, 0x200, R7, 0xf8, !PT ;  /* 0x0000020004047812 */ /* 0x000fe200078ef807 */
[----:B------:R-:W-:Y:S01]  /*56d0*/  IMAD.MOV R79, RZ, RZ, -R84 ;  /* 0x000000ffff4f7224 */ /* 0x000fe200078e0a54 */
[----:B------:R-:W4:Y:S02]  /*56e0*/  LDCU UR58, c[0x0][0x370] ;  /* 0x00006e00ff3a77ac */ /* 0x000f240008000800 */
[----:B------:R-:W-:Y:S01]  /*56f0*/  LOP3.LUT R69, R4, R5, RZ, 0xfc, !PT ;  /* 0x0000000504457212 */ /* 0x000fe200078efcff */
[----:B------:R-:W1:Y:S01]  /*5700*/  LDCU UR43, c[0x0][0xb0c] ;  /* 0x00016180ff2b77ac */ /* 0x000e620008000800 */
[----:B------:R-:W1:Y:S01]  /*5710*/  LDCU UR39, c[0x0][0xb30] ;  /* 0x00016600ff2777ac */ /* 0x000e620008000800 */
[----:B------:R-:W1:Y:S01]  /*5720*/  LDCU.64 UR56, c[0x0][0x888] ;  /* 0x00011100ff3877ac */ /* 0x000e620008000a00 */
[----:B------:R-:W1:Y:S01]  /*5730*/  LDCU.64 UR40, c[0x0][0xb28] ;  /* 0x00016500ff2877ac */ /* 0x000e620008000a00 */
[----:B------:R-:W1:Y:S01]  /*5740*/  LDCU.64 UR60, c[0x0][0x890] ;  /* 0x00011200ff3c77ac */ /* 0x000e620008000a00 */
[----:B------:R-:W1:Y:S01]  /*5750*/  LDCU.128 UR52, c[0x0][0xb10] ;  /* 0x00016200ff3477ac */ /* 0x000e620008000c00 */
[----:B------:R-:W1:Y:S01]  /*5760*/  LDCU UR47, c[0x0][0x374] ;  /* 0x00006e80ff2f77ac */ /* 0x000e620008000800 */
[----:B------:R-:W-:Y:S01]  /*5770*/  UIADD3 UR62, UPT, UPT, UR44, 0x200, URZ ;  /* 0x000002002c3e7890 */ /* 0x000fe2000fffe0ff */
[----:B-1234-:R-:W-:-:S11]  /*5780*/  IMAD.IADD R37, R0, 0x1, R37 ;  /* 0x0000000100257824 */ /* 0x01efd600078e0225 */
.L_x_125:
[----:B------:R-:W-:Y:S02]  /*5790*/  LEA R3, R78, UR44, 0x3 ;  /* 0x0000002c4e037c11 */ /* 0x000fe4000f8e18ff */
[----:B------:R-:W-:Y:S02]  /*57a0*/  SHF.L.U32 R0, R82, 0x1f, RZ ;  /* 0x0000001f52007819 */ /* 0x000fe400000006ff */
[----:B-1----:R-:W-:Y:S02]  /*57b0*/  LEA R4, R78, UR44, 0x4 ;  /* 0x0000002c4e047c11 */ /* 0x002fe4000f8e20ff */
[----:B------:R-:W1:Y:S02]  /*57c0*/  SYNCS.PHASECHK.TRANS64.TRYWAIT P0, [R3+URZ+0x140], R0 ;  /* 0x00014000030075a7 */ /* 0x000e6400080011ff */
[----:B-1----:R-:W-:Y:S05]  /*57d0*/  @!P0 BRA `(.L_x_100) ;  /* 0x0000003400c08947 */ /* 0x002fea0003800000 */
.L_x_187:
        /* <DEDUP_REMOVED lines=8> */
[----:B--2---:R-:W-:Y:S11]  /*5860*/  LOP3.LUT P0, RZ, R6, 0x1, RZ, 0xc0, !PT ;  /* 0x0000000106ff7812 */ /* 0x004ff6000780c0ff */
[----:B------:R-:W-:Y:S02]  /*5870*/  @!UPT UIADD3 URZ, UPT, UPT, URZ, URZ, URZ ;  /* 0x000000fffffff290 */ /* 0x000fe4000fffe0ff */
[----:B---3--:R-:W-:Y:S01]  /*5880*/  VOTEU.ANY UP1, P0 ;  /* 0x0000000000ff7886 */ /* 0x008fe20000020100 */
[----:B------:R-:W-:Y:S01]  /*5890*/  PLOP3.LUT P0, PT, PT, PT, UP1, 0x80, 0x8 ;  /* 0x000000000008781c */ /* 0x000fe20003f0f018 */
[----:B------:R-:W-:Y:S11]  /*58a0*/  UP2UR UR46, UPR, URZ, 0x2 ;  /* 0x00000002ff2e7883 */ /* 0x000ff60008000000 */
[----:B------:R-:W-:Y:S01]  /*58b0*/  @!UPT UIADD3 URZ, UPT, UPT, URZ, URZ, URZ ;  /* 0x000000fffffff290 */ /* 0x000fe2000fffe0ff */
[----:B-1----:R-:W-:Y:S02]  /*58c0*/  @P0 SHF.R.U32.HI R0, RZ, 0x10, R5 ;  /* 0x00000010ff000819 */ /* 0x002fe40000011605 */
        /* <DEDUP_REMOVED lines=12> */
[----:B------:R-:W2:Y:S01]  /*5990*/  LDCU UR12, c[0x0][0xb20] ;  /* 0x00016400ff0c77ac */ /* 0x000ea20008000800 */
[----:B------:R-:W-:Y:S02]  /*59a0*/  UIMAD.WIDE.U32 UR4, UR47, UR55, URZ ;  /* 0x000000372f0472a5 */ /* 0x000fe4000f8e00ff */
[----:B------:R-:W-:Y:S02]  /*59b0*/  UIMAD.WIDE.U32 UR6, UR58, UR52, URZ ;  /* 0x000000343a0672a5 */ /* 0x000fe4000f8e00ff */
[----:B------:R-:W-:Y:S02]  /*59c0*/  UISETP.NE.AND UP0, UPT, UR54, 0x1, UPT ;  /* 0x000000013600788c */ /* 0x000fe4000bf05270 */
[----:B------:R-:W-:Y:S02]  /*59d0*/  UIMAD.WIDE.U32 UR8, UR37, UR55, URZ ;  /* 0x00000037250872a5 */ /* 0x000fe4000f8e00ff */
[----:B------:R-:W-:Y:S02]  /*59e0*/  UIMAD.WIDE.U32 UR10, UR38, UR52, URZ ;  /* 0x00000034260a72a5 */ /* 0x000fe4000f8e00ff */
[----:B------:R-:W-:Y:S02]  /*59f0*/  UISETP.NE.AND UP1, UPT, UR43, 0x1, UPT ;  /* 0x000000012b00788c */ /* 0x000fe4000bf25270 */
[----:B------:R-:W-:Y:S01]  /*5a00*/  UISETP.NE.AND UP2, UPT, UR42, 0x1, UPT ;  /* 0x000000012a00788c */ /* 0x000fe2000bf45270 */
[----:B------:R-:W-:Y:S02]  /*5a10*/  UMOV UR4, UR5 ;  /* 0x0000000500047c82 */ /* 0x000fe40008000000 */
[----:B--2---:R-:W-:Y:S03]  /*5a20*/  USHF.R.U32.HI UR5, URZ, UR12, UR4 ;  /* 0x0000000cff057299 */ /* 0x004fe60008011604 */
[----:B------:R-:W-:Y:S02]  /*5a30*/  UMOV UR4, UR7 ;  /* 0x0000000700047c82 */ /* 0x000fe40008000000 */
[----:B------:R-:W-:Y:S02]  /*5a40*/  USHF.R.U32.HI UR7, URZ, UR53, UR4 ;  /* 0x00000035ff077299 */ /* 0x000fe40008011604 */
[----:B------:R-:W-:Y:S02]  /*5a50*/  USEL UR4, UR47, UR5, !UP0 ;  /* 0x000000052f047287 */ /* 0x000fe4000c000000 */
[----:B------:R-:W-:Y:S01]  /*5a60*/  USEL UR7, UR58, UR7, !UP1 ;  /* 0x000000073a077287 */ /* 0x000fe2000c800000 */
[----:B------:R-:W-:Y:S01]  /*5a70*/  UMOV UR5, UR9 ;  /* 0x0000000900057c82 */ /* 0x000fe20008000000 */
[----:B------:R-:W-:Y:S02]  /*5a80*/  UIMAD.WIDE.U32 UR8, UR4, UR40, URZ ;  /* 0x00000028040872a5 */ /* 0x000fe4000f8e00ff */
[----:B------:R-:W-:Y:S03]  /*5a90*/  USHF.R.U32.HI UR6, URZ, UR12, UR5 ;  /* 0x0000000cff067299 */ /* 0x000fe60008011605 */
[----:B------:R-:W-:Y:S01]  /*5aa0*/  UMOV UR5, UR11 ;  /* 0x0000000b00057c82 */ /* 0x000fe20008000000 */
[----:B------:R-:W-:Y:S02]  /*5ab0*/  UIMAD.WIDE.U32 UR10, UR7, UR40, URZ ;  /* 0x00000028070a72a5 */ /* 0x000fe4000f8e00ff */
[----:B------:R-:W-:Y:S02]  /*5ac0*/  USHF.R.U32.HI UR12, URZ, UR53, UR5 ;  /* 0x00000035ff0c7299 */ /* 0x000fe40008011605 */
[----:B------:R-:W-:Y:S01]  /*5ad0*/  USEL UR6, UR37, UR6, !UP0 ;  /* 0x0000000625067287 */ /* 0x000fe2000c000000 */
[----:B------:R-:W-:Y:S02]  /*5ae0*/  UMOV UR5, UR9 ;  /* 0x0000000900057c82 */ /* 0x000fe40008000000 */
[----:B------:R-:W-:Y:S01]  /*5af0*/  UMOV UR10, UR11 ;  /* 0x0000000b000a7c82 */ /* 0x000fe20008000000 */
[----:B------:R-:W-:Y:S02]  /*5b00*/  @UP2 USHF.R.U32.HI UR4, URZ, UR41, UR5 ;  /* 0x00000029ff042299 */ /* 0x000fe40008011605 */
[----:B------:R-:W-:Y:S02]  /*5b10*/  @UP2 USHF.R.U32.HI UR7, URZ, UR41, UR10 ;  /* 0x00000029ff072299 */ /* 0x000fe4000801160a */
[----:B------:R-:W-:Y:S02]  /*5b20*/  UIMAD UR4, UR42, UR4, URZ ;  /* 0x000000042a0472a4 */ /* 0x000fe4000f8e02ff */
[----:B------:R-:W-:Y:S02]  /*5b30*/  UIMAD.WIDE.U32 UR10, UR6, UR40, URZ ;  /* 0x00000028060a72a5 */ /* 0x000fe4000f8e00ff */
[----:B------:R-:W-:Y:S02]  /*5b40*/  USEL UR5, UR38, UR12, !UP1 ;  /* 0x0000000c26057287 */ /* 0x000fe4000c800000 */
[----:B------:R-:W-:Y:S02]  /*5b50*/  UIMAD UR8, UR42, UR7, URZ ;  /* 0x000000072a0872a4 */ /* 0x000fe4000f8e02ff */
[----:B------:R-:W-:Y:S03]  /*5b60*/  UISETP.GE.AND UP0, UPT, UR6, UR4, UPT ;  /* 0x000000040600728c */ /* 0x000fe6000bf06270 */
[----:B------:R-:W-:Y:S01]  /*5b70*/  UMOV UR4, UR11 ;  /* 0x0000000b00047c82 */ /* 0x000fe20008000000 */
[----:B------:R-:W-:Y:S02]  /*5b80*/  UISETP.GE.OR UP0, UPT, UR5, UR8, UP0 ;  /* 0x000000080500728c */ /* 0x000fe40008706670 */
[----:B------:R-:W-:Y:S02]  /*5b90*/  USHF.R.U32.HI UR4, URZ, UR41, UR4 ;  /* 0x00000029ff047299 */ /* 0x000fe40008011604 */
[----:B------:R-:W-:Y:S02]  /*5ba0*/  UIMAD.WIDE.U32 UR8, UR5, UR40, URZ ;  /* 0x00000028050872a5 */ /* 0x000fe4000f8e00ff */
[----:B------:R-:W-:Y:S02]  /*5bb0*/  USEL UR11, UR6, UR4, !UP2 ;  /* 0x00000004060b7287 */ /* 0x000fe4000d000000 */
[----:B------:R-:W-:Y:S02]  /*5bc0*/  UIADD3 UR8, UPT, UPT, -UR5, URZ, URZ ;  /* 0x000000ff05087290 */ /* 0x000fe4000fffe1ff */
[----:B------:R-:W-:Y:S01]  /*5bd0*/  UIADD3 UR10, UPT, UPT, -UR11, URZ, URZ ;  /* 0x000000ff0b0a7290 */ /* 0x000fe2000fffe1ff */
[----:B------:R-:W-:Y:S01]  /*5be0*/  @!UP0 UMOV UR4, UR9 ;  /* 0x0000000900048c82 */ /* 0x000fe20008000000 */
[----:B------:R-:W-:Y:S02]  /*5bf0*/  UIADD3 UR9, UPT, UPT, -UR6, URZ, URZ ;  /* 0x000000ff06097290 */ /* 0x000fe4000fffe1ff */
[----:B------:R-:W-:Y:S02]  /*5c00*/  @!UP0 USHF.R.U32.HI UR4, URZ, UR41, UR4 ;  /* 0x00000029ff048299 */ /* 0x000fe40008011604 */
[----:B------:R-:W-:Y:S02]  /*5c10*/  UIMAD UR10, UR42, UR10, UR6 ;  /* 0x0000000a2a0a72a4 */ /* 0x000fe4000f8e0206 */
[----:B------:R-:W-:Y:S04]  /*5c20*/  @!UP0 USEL UR4, UR5, UR4, !UP2 ;  /* 0x0000000405048287 */ /* 0x000fe8000d000000 */
[----:B------:R-:W-:Y:S02]  /*5c30*/  @!UP0 UIMAD UR10, UR7, UR10, UR4 ;  /* 0x0000000a070a82a4 */ /* 0x000fe4000f8e0204 */
[----:B------:R-:W-:Y:S02]  /*5c40*/  @!UP0 UIADD3 UR11, UPT, UPT, UR11, -UR4, URZ ;  /* 0x800000040b0b8290 */ /* 0x000fe4000fffe0ff */
[----:B------:R-:W-:Y:S02]  /*5c50*/  UIMAD UR7, UR43, UR8, UR38 ;  /* 0x000000082b0772a4 */ /* 0x000fe4000f8e0226 */
[----:B------:R-:W-:Y:S02]  /*5c60*/  @!UP0 UIMAD UR6, UR11, UR42, UR5 ;  /* 0x0000002a0b0682a4 */ /* 0x000fe4000f8e0205 */
[----:B------:R-:W-:Y:S01]  /*5c70*/  UIMAD UR4, UR54, UR9, UR37 ;  /* 0x00000009360472a4 */ /* 0x000fe2000f8e0225 */
[----:B------:R-:W-:Y:S02]  /*5c80*/  @!UP0 UMOV UR5, UR10 ;  /* 0x0000000a00058c82 */ /* 0x000fe40008000000 */
[----:B------:R-:W-:Y:S02]  /*5c90*/  UIMAD UR38, UR5, UR43, UR7 ;  /* 0x0000002b052672a4 */ /* 0x000fe4000f8e0207 */
[----:B------:R-:W-:Y:S11]  /*5ca0*/  UIMAD UR37, UR6, UR54, UR4 ;  /* 0x00000036062572a4 */ /* 0x000ff6000f8e0204 */
[----:B------:R-:W-:Y:S01]  /*5cb0*/  @!UPT UIADD3 URZ, UPT, UPT, URZ, URZ, URZ ;  /* 0x000000fffffff290 */ /* 0x000fe2000fffe0ff */
.L_x_101:
[----:B------:R-:W-:Y:S01]  /*5cc0*/  UISETP.NE.AND UP0, UPT, UR39, 0x1, UPT ;  /* 0x000000012700788c */ /* 0x000fe2000bf05270 */
[----:B------:R-:W-:Y:S01]  /*5cd0*/  IADD3 R78, PT, PT, R78, 0x1, RZ ;  /* 0x000000014e4e7810 */ /* 0x000fe20007ffe0ff */
[----:B------:R-:W-:Y:S02]  /*5ce0*/  USHF.L.U32 UR50, UR20, 0x6, URZ ;  /* 0x0000000614327899 */ /* 0x000fe400080006ff */
[----:B------:R-:W-:Y:S07]  /*5cf0*/  USHF.L.U32 UR49, UR26, 0x7, URZ ;  /* 0x000000071a317899 */ /* 0x000fee00080006ff */
[----:B------:R-:W2:Y:S01]  /*5d00*/  @!UP0 LDCU.128 UR12, c[0x0][0xb10] ;  /* 0x00016200ff0c87ac */ /* 0x000ea20008000c00 */
[----:B------:R-:W3:Y:S01]  /*5d10*/  @!UP0 LDCU UR5, c[0x0][0xb0c] ;  /* 0x00016180ff0587ac */ /* 0x000ee20008000800 */
[----:B------:R-:W4:Y:S01]  /*5d20*/  @!UP0 LDCU UR10, c[0x0][0xb20] ;  /* 0x00016400ff0a87ac */ /* 0x000f220008000800 */
[----:B--2---:R-:W-:Y:S02]  /*5d30*/  UIMAD.WIDE.U32 UR8, UR38, UR12, URZ ;  /* 0x0000000c260872a5 */ /* 0x004fe4000f8e00ff */
[----:B------:R-:W-:Y:S02]  /*5d40*/  UIMAD.WIDE.U32 UR6, UR37, UR15, URZ ;  /* 0x0000000f250672a5 */ /* 0x000fe4000f8e00ff */
[----:B------:R-:W-:Y:S03]  /*5d50*/  @!UP0 UISETP.NE.AND UP1, UPT, UR14, 0x1, UPT ;  /* 0x000000010e00888c */ /* 0x000fe6000bf25270 */
[----:B------:R-:W-:Y:S01]  /*5d60*/  @!UP0 UMOV UR4, UR9 ;  /* 0x0000000900048c82 */ /* 0x000fe20008000000 */
[----:B---3--:R-:W-:Y:S02]  /*5d70*/  @!UP0 UISETP.NE.AND UP2, UPT, UR5, 0x1, UPT ;  /* 0x000000010500888c */ /* 0x008fe4000bf45270 */
[----:B------:R-:W-:Y:S01]  /*5d80*/  @!UP0 USHF.R.U32.HI UR4, URZ, UR13, UR4 ;  /* 0x0000000dff048299 */ /* 0x000fe20008011604 */
[----:B------:R-:W-:Y:S02]  /*5d90*/  @!UP0 UMOV UR6, UR7 ;  /* 0x0000000700068c82 */ /* 0x000fe40008000000 */
[----:B----4-:R-:W-:Y:S02]  /*5da0*/  @!UP0 USHF.R.U32.HI UR6, URZ, UR10, UR6 ;  /* 0x0000000aff068299 */ /* 0x010fe40008011606 */
[----:B------:R-:W-:Y:S02]  /*5db0*/  @!UP0 USEL UR7, UR38, UR4, !UP2 ;  /* 0x0000000426078287 */ /* 0x000fe4000d000000 */
[----:B------:R-:W-:Y:S04]  /*5dc0*/  @!UP0 USEL UR6, UR37, UR6, !UP1 ;  /* 0x0000000625068287 */ /* 0x000fe8000c800000 */
[----:B------:R-:W-:Y:S02]  /*5dd0*/  @!UP0 UIADD3 UR4, UPT, UPT, -UR7, UR6, URZ ;  /* 0x0000000607048290 */ /* 0x000fe4000fffe1ff */
[----:B------:R-:W-:Y:S02]  /*5de0*/  @!UP0 UIADD3 UR6, UPT, UPT, UR7, -UR6, URZ ;  /* 0x8000000607068290 */ /* 0x000fe4000fffe0ff */
[----:B------:R-:W-:Y:S02]  /*5df0*/  @!UP0 UIMAD UR38, UR4, UR5, UR38 ;  /* 0x00000005042682a4 */ /* 0x000fe4000f8e0226 */
[----:B------:R-:W-:Y:S02]  /*5e00*/  @!UP0 UIMAD UR37, UR6, UR14, UR37 ;  /* 0x0000000e062582a4 */ /* 0x000fe4000f8e0225 */
[----:B------:R-:W-:Y:S09]  /*5e10*/  ULOP3.LUT UP0, URZ, UR62, 0x1b0, URZ, 0xc0, !UPT ;  /* 0x000001b03eff7892 */ /* 0x000ff2000f80c0ff */
[----:B------:R-:W-:Y:S05]  /*5e20*/  BRA.U !UP0, `(.L_x_102) ;  /* 0x0000000108407547 */ /* 0x000fea000b800000 */
[----:B------:R-:W2:Y:S01]  /*5e30*/  LDCU.64 UR8, c[0x4][0x80] ;  /* 0x01001000ff0877ac */ /* 0x000ea20008000a00 */
[----:B------:R-:W-:Y:S01]  /*5e40*/  MOV R3, 0x0 ;  /* 0x0000000000037802 */ /* 0x000fe20000000f00 */
[----:B------:R-:W-:Y:S02]  /*5e50*/  HFMA2 R12, -RZ, RZ, 0, 5.9604644775390625e-08 ;  /* 0x00000001ff0c7431 */ /* 0x000fe400000001ff */
[----:B------:R-:W-:Y:S02]  /*5e60*/  IMAD.MOV.U32 R8, RZ, RZ, 0x70 ;  /* 0x00000070ff087424 */ /* 0x000fe400078e00ff */
[----:B------:R-:W-:Y:S01]  /*5e70*/  IMAD.MOV.U32 R13, RZ, RZ, RZ ;  /* 0x000000ffff0d7224 */ /* 0x000fe200078e00ff */
[----:B------:R-:W3:Y:S01]  /*5e80*/  LDCU.64 UR6, c[0x4][0x88] ;  /* 0x01001100ff0677ac */ /* 0x000ee20008000a00 */
[----:B------:R-:W4:Y:S01]  /*5e90*/  LDC.64 R2, c[0x4][R3] ;  /* 0x0100000003027b82 */ /* 0x000f220000000a00 */
[----:B------:R-:W1:Y:S01]  /*5ea0*/  LDCU.64 UR4, c[0x4][0x8] ;  /* 0x01000100ff0477ac */ /* 0x000e620008000a00 */
[----:B--2---:R-:W-:Y:S01]  /*5eb0*/  MOV R5, UR9 ;  /* 0x0000000900057c02 */ /* 0x004fe20008000f00 */
[----:B------:R-:W-:Y:S01]  /*5ec0*/  IMAD.U32 R4, RZ, RZ, UR8 ;  /* 0x00000008ff047e24 */ /* 0x000fe2000f8e00ff */
[----:B---3--:R-:W-:Y:S01]  /*5ed0*/  MOV R7, UR7 ;  /* 0x0000000700077c02 */ /* 0x008fe20008000f00 */
[----:B------:R-:W-:Y:S01]  /*5ee0*/  IMAD.U32 R6, RZ, RZ, UR6 ;  /* 0x00000006ff067e24 */ /* 0x000fe2000f8e00ff */
[----:B-1----:R-:W-:Y:S01]  /*5ef0*/  MOV R11, UR5 ;  /* 0x00000005000b7c02 */ /* 0x002fe20008000f00 */
[----:B------:R-:W-:Y:S02]  /*5f00*/  IMAD.U32 R10, RZ, RZ, UR4 ;  /* 0x00000004ff0a7e24 */ /* 0x000fe4000f8e00ff */
[----:B------:R-:W-:Y:S07]  /*5f10*/  LEPC R20, `(.L_x_102) ;  /* 0x000000001014794e */ /* 0x000fee0000000000 */
[----:B----45:R-:W-:Y:S05]  /*5f20*/  CALL.ABS.NOINC R2 ;  /* 0x0000000002007343 */ /* 0x030fea0003c00000 */
.L_x_102:
[----:B------:R-:W-:Y:S01]  /*5f30*/  LOP3.LUT P0, RZ, R85, 0x1b0, RZ, 0xc0, !PT ;  /* 0x000001b055ff7812 */ /* 0x000fe2000780c0ff */
[----:B------:R-:W-:Y:S11]  /*5f40*/  BSSY.RECONVERGENT B6, `(.L_x_103) ;  /* 0x0000013000067945 */ /* 0x000ff60003800200 */
[----:B------:R-:W-:Y:S01]  /*5f50*/  @!UPT UIADD3 URZ, UPT, UPT, URZ, URZ, URZ ;  /* 0x000000fffffff290 */ /* 0x000fe2000fffe0ff */
[----:B------:R-:W-:Y:S05]  /*5f60*/  @!P0 BRA `(.L_x_104) ;  /* 0x0000000000408947 */ /* 0x000fea0003800000 */
        /* <DEDUP_REMOVED lines=16> */
.L_x_104:
[----:B------:R-:W-:Y:S05]  /*6070*/  BSYNC.RECONVERGENT B6 ;  /* 0x0000000000067941 */ /* 0x000fea0003800200 */
.L_x_103:
[----:B------:R-:W-:Y:S01]  /*6080*/  R2UR UR4, R77 ;  /* 0x000000004d0472ca */ /* 0x000fe200000e0000 */
[----:B------:R-:W-:Y:S01]  /*6090*/  UISETP.NE.U32.AND UP0, UPT, UR60, URZ, UPT ;  /* 0x000000ff3c00728c */ /* 0x000fe2000bf05070 */
[----:B------:R-:W-:Y:S02]  /*60a0*/  ISETP.NE.U32.AND P4, PT, R72, RZ, PT ;  /* 0x000000ff4800720c */ /* 0x000fe40003f85070 */
[----:B------:R-:W-:Y:S01]  /*60b0*/  ISETP.NE.U32.AND P2, PT, RZ, UR56, PT ;  /* 0x00000038ff007c0c */ /* 0x000fe2000bf45070 */
[----:B------:R-:W-:Y:S01]  /*60c0*/  UISETP.NE.AND.EX UP1, UPT, UR61, URZ, UPT, UP0 ;  /* 0x000000ff3d00728c */ /* 0x000fe2000bf25300 */
[----:B------:R-:W-:Y:S01]  /*60d0*/  ISETP.NE.AND.EX P4, PT, R73, RZ, PT, P4 ;  /* 0x000000ff4900720c */ /* 0x000fe20003f85340 */
[----:B------:R-:W-:Y:S01]  /*60e0*/  UPLOP3.LUT UP0, UPT, UPT, UPT, UPT, 0x40, 0x4 ;  /* 0x000000000004789c */ /* 0x000fe20003f0e870 */
[----:B------:R-:W-:Y:S05]  /*60f0*/  ISETP.NE.AND.EX P2, PT, RZ, UR57, PT, P2 ;  /* 0x00000039ff007c0c */ /* 0x000fea000bf45320 */
[----:B------:R-:W-:Y:S06]  /*6100*/  UISETP.NE.AND UP2, UPT, UR4, URZ, UPT ;  /* 0x000000ff0400728c */ /* 0x000fec000bf45270 */
[----:B------:R-:W-:Y:S05]  /*6110*/  PLOP3.LUT P1, PT, PT, PT, UP2, 0x80, 0x8 ;  /* 0x000000000008781c */ /* 0x000fea0003f2f028 */
[----:B------:R-:W-:Y:S06]  /*6120*/  @UP2 UPLOP3.LUT UP0, UPT, UPT, UPT, UP1, 0x80, 0x8 ;  /* 0x000000000008289c */ /* 0x000fec0003f0f010 */
[----:B------:R-:W-:Y:S01]  /*6130*/  PLOP3.LUT P0, PT, PT, PT, UP0, 0x80, 0x8 ;  /* 0x000000000008781c */ /* 0x000fe20003f0f008 */
[----:B------:R-:W-:Y:S01]  /*6140*/  @!UPT UIADD3 URZ, UPT, UPT, URZ, URZ, URZ ;  /* 0x000000fffffff290 */ /* 0x000fe2000fffe0ff */
[----:B------:R-:W-:Y:S11]  /*6150*/  BRA.U !UP1, `(.L_x_105) ;  /* 0x00000001093c7547 */ /* 0x000ff6000b800000 */
[----:B------:R-:W-:Y:S01]  /*6160*/  UISETP.NE.U32.AND UP0, UPT, UR56, URZ, UPT ;  /* 0x000000ff3800728c */ /* 0x000fe2000bf05070 */
[----:B-1----:R-:W-:Y:S01]  /*6170*/  HFMA2 R0, -RZ, RZ, 0, 5.9604644775390625e-08 ;  /* 0x00000001ff007431 */ /* 0x002fe200000001ff */
[----:B------:R-:W1:Y:S01]  /*6180*/  LDCU.64 UR8, c[0x0][0x358] ;  /* 0x00006b00ff0877ac */ /* 0x000e620008000a00 */
[----:B------:R-:W-:Y:S01]  /*6190*/  IMAD.MOV.U32 R74, RZ, RZ, 0x1 ;  /* 0x00000001ff4a7424 */ /* 0x000fe200078e00ff */
[----:B------:R-:W-:Y:S06]  /*61a0*/  UISETP.NE.AND.EX UP0, UPT, UR57, URZ, UPT, UP0 ;  /* 0x000000ff3900728c */ /* 0x000fec000bf05300 */
[----:B------:R-:W-:Y:S05]  /*61b0*/  PLOP3.LUT P3, PT, PT, PT, UP0, 0x80, 0x8 ;  /* 0x000000000008781c */ /* 0x000fea0003f6f008 */
[----:B------:R-:W2:Y:S01]  /*61c0*/  @UP0 LDCU.64 UR4, c[0x0][0x888] ;  /* 0x00011100ff0407ac */ /* 0x000ea20008000a00 */
[----:B------:R-:W-:Y:S07]  /*61d0*/  @UP0 UIMAD UR6, UR36, UR60, URZ ;  /* 0x0000003c240602a4 */ /* 0x000fee000f8e02ff */
[----:B------:R-:W-:Y:S01]  /*61e0*/  @!P3 PRMT R74, R0, 0x7610, R74 ;  /* 0x00007610004ab816 */ /* 0x000fe2000000004a */
[----:B--2---:R-:W-:Y:S06]  /*61f0*/  @UP0 UIMAD.WIDE UR4, UR6, 0x4, UR4 ;  /* 0x00000004060408a5 */ /* 0x004fec000f8e0204 */
[----:B-----5:R-:W-:Y:S01]  /*6200*/  IMAD.U32 R40, RZ, RZ, UR4 ;  /* 0x00000004ff287e24 */ /* 0x020fe2000f8e00ff */
[----:B------:R-:W-:Y:S04]  /*6210*/  MOV R41, UR5 ;  /* 0x0000000500297c02 */ /* 0x000fe80008000f00 */
[----:B------:R-:W2:Y:S01]  /*6220*/  @!UP0 LDCU UR4, c[0x0][0x880] ;  /* 0x00011000ff0487ac */ /* 0x000ea20008000800 */
[----:B-1----:R3:W5:Y:S02]  /*6230*/  @P3 LDG.E R40, desc[UR8][R40.64] ;  /* 0x0000000828283981 */ /* 0x002764000c1e1900 */
[----:B--23--:R-:W-:Y:S02]  /*6240*/  @!P3 IMAD.U32 R40, RZ, RZ, UR4 ;  /* 0x00000004ff28be24 */ /* 0x00cfe4000f8e00ff */
.L_x_105:
[----:B------:R-:W-:Y:S05]  /*6250*/  @!P4 BRA `(.L_x_106) ;  /* 0x000000000024c947 */ /* 0x000fea0003800000 */
[----:B------:R-:W-:Y:S01]  /*6260*/  ISETP.NE.U32.AND P3, PT, R70, RZ, PT ;  /* 0x000000ff4600720c */ /* 0x000fe20003f65070 */
[----:B------:R-:W2:Y:S03]  /*6270*/  LDCU.64 UR4, c[0x0][0x358] ;  /* 0x00006b00ff0477ac */ /* 0x000ea60008000a00 */
[----:B------:R-:W-:Y:S11]  /*6280*/  ISETP.NE.AND.EX P3, PT, R71, RZ, PT, P3 ;  /* 0x000000ff4700720c */ /* 0x000ff60003f65330 */
[----:B------:R-:W-:Y:S02]  /*6290*/  @!UPT UIADD3 URZ, UPT, UPT, URZ, URZ, URZ ;  /* 0x000000fffffff290 */ /* 0x000fe4000fffe0ff */
[----:B------:R-:W3:Y:S01]  /*62a0*/  @P3 LDC.64 R2, c[0x0][0x8a8] ;  /* 0x00022a00ff023b82 */ /* 0x000ee20000000a00 */
[----:B-1----:R-:W-:Y:S04]  /*62b0*/  @P3 IMAD R0, R72, UR36, RZ ;  /* 0x0000002448003c24 */ /* 0x002fe8000f8e02ff */
[----:B---3--:R-:W-:Y:S05]  /*62c0*/  @P3 IMAD.WIDE R2, R0, 0x4, R2 ;  /* 0x0000000400023825 */ /* 0x008fea00078e0202 */
[----:B--2--5:R2:W5:Y:S02]  /*62d0*/  @P3 LDG.E R38, desc[UR4][R2.64] ;  /* 0x0000000402263981 */ /* 0x024564000c1e1900 */
[----:B--2---:R-:W3:Y:S02]  /*62e0*/  @!P3 LDC R38, c[0x0][0x8a0] ;  /* 0x00022800ff26bb82 */ /* 0x004ee40000000800 */
.L_x_106:
[----:B-----5:R-:W-:Y:S01]  /*62f0*/  ISETP.NE.AND P4, PT, R40, RZ, PT ;  /* 0x000000ff2800720c */ /* 0x020fe20003f85270 */
[----:B------:R-:W-:Y:S01]  /*6300*/  BSSY B1, `(.L_x_107) ;  /* 0x0000042000017945 */ /* 0x000fe20003800000 */
[----:B------:R-:W-:Y:S01]  /*6310*/  SEL R6, RZ, 0xffffffff, P2 ;  /* 0xffffffffff067807 */ /* 0x000fe20001000000 */
[----:B------:R-:W-:Y:S01]  /*6320*/  IMAD.MOV.U32 R56, RZ, RZ, 0x1 ;  /* 0x00000001ff387424 */ /* 0x000fe200078e00ff */
[----:B------:R-:W-:Y:S02]  /*6330*/  LOP3.LUT P3, RZ, R74, 0xff, RZ, 0xc0, !PT ;  /* 0x000000ff4aff7812 */ /* 0x000fe4000786c0ff */
[----:B------:R-:W-:Y:S02]  /*6340*/  CS2R R46, SRZ ;  /* 0x00000000002e7805 */ /* 0x000fe4000001ff00 */
[----:B-1----:R-:W-:Y:S02]  /*6350*/  @P1 SEL R0, RZ, 0xffffffff, P4 ;  /* 0xffffffffff001807 */ /* 0x002fe40002000000 */
[----:B------:R-:W-:Y:S02]  /*6360*/  CS2R R44, SRZ ;  /* 0x00000000002c7805 */ /* 0x000fe4000001ff00 */
[----:B------:R-:W-:Y:S02]  /*6370*/  LEA R3, R81, UR44, 0x3 ;  /* 0x0000002c51037c11 */ /* 0x000fe4000f8e18ff */
[----:B------:R-:W-:Y:S02]  /*6380*/  CS2R R50, SRZ ;  /* 0x0000000000327805 */ /* 0x000fe4000001ff00 */
[----:B------:R-:W-:Y:S02]  /*6390*/  @P0 SEL R0, R6, R0, !P3 ;  /* 0x0000000006000207 */ /* 0x000fe40005800000 */
[----:B------:R-:W-:Y:S02]  /*63a0*/  CS2R R48, SRZ ;  /* 0x0000000000307805 */ /* 0x000fe4000001ff00 */
[----:B------:R-:W-:Y:S02]  /*63b0*/  LEA R43, R36, UR44, 0x3 ;  /* 0x0000002c242b7c11 */ /* 0x000fe4000f8e18ff */
[----:B------:R-:W-:Y:S02]  /*63c0*/  @P1 LOP3.LUT R0, R0, 0x1, RZ, 0xc0, !PT ;  /* 0x0000000100001812 */ /* 0x000fe400078ec0ff */
[----:B------:R-:W-:Y:S02]  /*63d0*/  SHF.L.U32 R4, R83, 0x1f, RZ ;  /* 0x0000001f53047819 */ /* 0x000fe400000006ff */
[----:B------:R-:W-:Y:S02]  /*63e0*/  ISETP.NE.U32.OR P6, PT, R0, 0x1, !P1 ;  /* 0x000000010000780c */ /* 0x000fe40004fc5470 */
[----:B------:R-:W-:Y:S02]  /*63f0*/  PLOP3.LUT P2, PT, PT, PT, UP1, 0x80, 0x8 ;  /* 0x000000000008781c */ /* 0x000fe40003f4f018 */
[----:B------:R-:W-:Y:S02]  /*6400*/  LEA.HI R39, R36, R36, RZ, 0x1 ;  /* 0x0000002424277211 */ /* 0x000fe400078f08ff */
[----:B------:R-:W-:Y:S02]  /*6410*/  SEL R5, RZ, 0xffffffff, P4 ;  /* 0xffffffffff057807 */ /* 0x000fe40002000000 */
[----:B------:R-:W-:Y:S05]  /*6420*/  P2R R2, PR, RZ, 0x40 ;  /* 0x00000040ff027803 */ /* 0x000fea0000000000 */
[----:B------:R-:W-:Y:S02]  /*6430*/  @P6 SHF.L.U32 R0, R80, 0x1f, RZ ;  /* 0x0000001f50006819 */ /* 0x000fe400000006ff */
[----:B------:R-:W-:Y:S02]  /*6440*/  @P2 SEL R5, R6, R5, !P3 ;  /* 0x0000000506052207 */ /* 0x000fe40005800000 */
[----:B------:R1:W2:Y:S02]  /*6450*/  @P6 SYNCS.PHASECHK.TRANS64.TRYWAIT P1, [R3+URZ+0x110], R0 ;  /* 0x00011000030065a7 */ /* 0x0002a400080211ff */
[----:B------:R-:W-:Y:S04]  /*6460*/  LOP3.LUT R5, R5, 0x1, RZ, 0xc0, !PT ;  /* 0x0000000105057812 */ /* 0x000fe800078ec0ff */
[----:B------:R-:W-:Y:S04]  /*6470*/  ISETP.NE.U32.AND P5, PT, R5, 0x1, PT ;  /* 0x000000010500780c */ /* 0x000fe80003fa5070 */
[----:B------:R-:W-:Y:S01]  /*6480*/  P2R R57, PR, RZ, 0x20 ;  /* 0x00000020ff397803 */ /* 0x000fe20000000000 */
[----:B------:R4:W3:Y:S01]  /*6490*/  SYNCS.PHASECHK.TRANS64.TRYWAIT P0, [R43+URZ+0x160], R4 ;  /* 0x000160042b0075a7 */ /* 0x0008e200080011ff */
[C---:B-1----:R-:W-:Y:S01]  /*64a0*/  IMAD.SHL.U32 R0, R39.reuse, 0x40, RZ ;  /* 0x0000004027007824 */ /* 0x042fe200078e00ff */
[----:B------:R-:W-:Y:S04]  /*64b0*/  LOP3.LUT R39, R39, 0xffe, RZ, 0xc0, !PT ;  /* 0x00000ffe27277812 */ /* 0x000fe800078ec0ff */
[----:B------:R-:W-:Y:S01]  /*64c0*/  LOP3.LUT R0, R0, 0xffffff80, RZ, 0xc0, !PT ;  /* 0xffffff8000007812 */ /* 0x000fe200078ec0ff */
[----:B------:R-:W-:Y:S04]  /*64d0*/  IMAD.IADD R39, R36, 0x1, -R39 ;  /* 0x0000000124277824 */ /* 0x000fe800078e0a27 */
[----:B------:R-:W-:Y:S04]  /*64e0*/  IMAD.IADD R0, R37, 0x1, R0 ;  /* 0x0000000125007824 */ /* 0x000fe800078e0200 */
[----:B------:R-:W-:Y:S01]  /*64f0*/  IMAD R39, R39, 0x100000, R0 ;  /* 0x0010000027277824 */ /* 0x000fe200078e0200 */
[----:B--2---:R-:W-:Y:S01]  /*6500*/  @P6 SEL R56, RZ, 0x1, !P1 ;  /* 0x00000001ff386807 */ /* 0x004fe20004800000 */
[----:B----4-:R-:W-:Y:S06]  /*6510*/  @!P6 BRA `(.L_x_108) ;  /* 0x000000000080e947 */ /* 0x010fec0003800000 */
[----:B------:R-:W-:Y:S01]  /*6520*/  @P5 IMAD R6, R81, 0x1000, R69 ;  /* 0x0000100051065824 */ /* 0x000fe200078e0245 */
[----:B------:R-:W-:Y:S01]  /*6530*/  ISETP.NE.AND P1, PT, R56, RZ, PT ;  /* 0x000000ff3800720c */ /* 0x000fe20003f25270 */
[----:B------:R-:W-:Y:S01]  /*6540*/  BSSY B0, `(.L_x_109) ;  /* 0x000000b000007945 */ /* 0x000fe20003800000 */
[----:B------:R-:W-:Y:S01]  /*6550*/  CS2R R50, SRZ ;  /* 0x0000000000327805 */ /* 0x000fe2000001ff00 */
[----:B------:R-:W-:Y:S01]  /*6560*/  @P5 VIADD R5, R6, UR44 ;  /* 0x0000002c06055c36 */ /* 0x000fe20008000000 */
[----:B------:R-:W-:Y:S02]  /*6570*/  CS2R R48, SRZ ;  /* 0x0000000000307805 */ /* 0x000fe4000001ff00 */
[----:B------:R-:W-:Y:S02]  /*6580*/  CS2R R46, SRZ ;  /* 0x00000000002e7805 */ /* 0x000fe4000001ff00 */
[----:B------:R-:W-:Y:S01]  /*6590*/  CS2R R44, SRZ ;  /* 0x00000000002c7805 */ /* 0x000fe2000001ff00 */
[----:B------:R-:W-:Y:S04]  /*65a0*/  @P5 IMAD R5, R84, -0x10, R5 ;  /* 0xfffffff054055824 */ /* 0x000fe800078e0205 */
[----:B------:R-:W-:Y:S05]  /*65b0*/  @P1 BRA `(.L_x_110) ;  /* 0x00000000000c1947 */ /* 0x000fea0003800000 */
[----:B------:R-:W-:Y:S04]  /*65c0*/  SHF.L.U32 R0, R80, 0x1f, RZ ;  /* 0x0000001f50007819 */ /* 0x000fe800000006ff */
[----:B------:R-:W1:Y:S02]  /*65d0*/  SYNCS.PHASECHK.TRANS64.TRYWAIT P1, [R3+URZ+0x110], R0 ;  /* 0x00011000030075a7 */ /* 0x000e6400080211ff */
[----:B-1----:R-:W-:Y:S05]  /*65e0*/  @!P1 BRA `(.L_x_111) ;  /* 0x0000002800509947 */ /* 0x002fea0003800000 */
.L_x_110:
[----:B------:R-:W-:Y:S05]  /*65f0*/  BSYNC B0 ;  /* 0x0000000000007941 */ /* 0x000fea0003800000 */
.L_x_109:
[----:B------:R-:W-:Y:S01]  /*6600*/  ISETP.NE.AND P1, PT, R57, RZ, PT ;  /* 0x000000ff3900720c */ /* 0x000fe20003f25270 */
[----:B-1----:R-:W-:Y:S02]  /*6610*/  VIADD R3, R3, 0x120 ;  /* 0x0000012003037836 */ /* 0x002fe40000000000 */
[----:B------:R-:W-:Y:S02]  /*6620*/  IMAD.U32 R0, RZ, RZ, UR45 ;  /* 0x0000002dff007e24 */ /* 0x000fe4000f8e00ff */
[----:B------:R-:W-:Y:S03]  /*6630*/  VIADD R81, R81, 0x1 ;  /* 0x0000000151517836 */ /* 0x000fe60000000000 */
[----:B------:R-:W-:Y:S05]  /*6640*/  PRMT R0, R0, 0x654, R3 ;  /* 0x0000065400007816 */ /* 0x000fea0000000003 */
[----:B------:R1:W2:Y:S04]  /*6650*/  @P1 LDS.128 R48, [R6+UR44+0x200] ;  /* 0x0002002c06301984 */ /* 0x0002a80008000c00 */
[----:B------:R1:W4:Y:S01]  /*6660*/  @P1 LDS.128 R44, [R5+0x210] ;  /* 0x00021000052c1984 */ /* 0x0003220000000c00 */
[C---:B------:R-:W-:Y:S01]  /*6670*/  ISETP.NE.AND P1, PT, R81.reuse, 0x2, PT ;  /* 0x000000025100780c */ /* 0x040fe20003f25270 */
[----:B------:R-:W-:Y:S01]  /*6680*/  @!PT LDS RZ, [RZ] ;  /* 0x00000000fffff984 */ /* 0x000fe20000000800 */
[----:B------:R-:W-:Y:S01]  /*6690*/  @!PT LDS RZ, [RZ] ;  /* 0x00000000fffff984 */ /* 0x000fe20000000800 */
[----:B------:R-:W-:Y:S01]  /*66a0*/  @!PT LDS RZ, [RZ] ;  /* 0x00000000fffff984 */ /* 0x000fe20000000800 */
[----:B------:R-:W-:Y:S01]  /*66b0*/  @!PT LDS RZ, [RZ] ;  /* 0x00000000fffff984 */ /* 0x000fe20000000800 */
[----:B------:R5:W-:Y:S06]  /*66c0*/  MEMBAR.ALL.CTA ;  /* 0x0000000000007992 */ /* 0x000bec0000008000 */
[----:B-----5:R-:W5:Y:S01]  /*66d0*/  FENCE.VIEW.ASYNC.S ;  /* 0x00000000000073c6 */ /* 0x020f620000000000 */
[----:B------:R-:W-:Y:S01]  /*66e0*/  SEL R81, R81, RZ, P1 ;  /* 0x000000ff51517207 */ /* 0x000fe20000800000 */
[----:B-----5:R5:W-:Y:S02]  /*66f0*/  SYNCS.ARRIVE.TRANS64.RED.A1T0 RZ, [R0+URZ], RZ ;  /* 0x000000ff00ff79a7 */ /* 0x020be400081004ff */
[----:B-----5:R-:W-:Y:S04]  /*6700*/  SEL R0, RZ, 0x1, P1 ;  /* 0x00000001ff007807 */ /* 0x020fe80000800000 */
[----:B-12---:R-:W-:Y:S02]  /*6710*/  LOP3.LUT R80, R80, R0, RZ, 0x3c, !PT ;  /* 0x0000000050507212 */ /* 0x006fe400078e3cff */
.L_x_108:
[----:B------:R-:W-:Y:S05]  /*6720*/  BSYNC B1 ;  /* 0x0000000000017941 */ /* 0x000fea0003800000 */
.L_x_107:
[----:B------:R-:W-:Y:S04]  /*6730*/  SHF.R.U32.HI R0, RZ, 0x15, R39 ;  /* 0x00000015ff007819 */ /* 0x000fe80000011627 */
[----:B------:R-:W-:Y:S01]  /*6740*/  LOP3.LUT P1, RZ, R0, 0x3, R75, 0x48, !PT ;  /* 0x0000000300ff7812 */ /* 0x000fe2000782484b */
[----:B------:R-:W-:Y:S01]  /*6750*/  @!UPT UIADD3 URZ, UPT, UPT, URZ, URZ, URZ ;  /* 0x000000fffffff290 */ /* 0x000fe2000fffe0ff */
[----:B---3--:R-:W-:Y:S11]  /*6760*/  @P0 BRA `(.L_x_112) ;  /* 0x0000000000080947 */ /* 0x008ff60003800000 */
[----:B------:R-:W1:Y:S02]  /*6770*/  SYNCS.PHASECHK.TRANS64.TRYWAIT P0, [R43+URZ+0x160], R4 ;  /* 0x000160042b0075a7 */ /* 0x000e6400080011ff */
[----:B-1----:R-:W-:Y:S05]  /*6780*/  @!P0 BRA `(.L_x_113) ;  /* 0x0000002400fc8947 */ /* 0x002fea0003800000 */
.L_x_112:
        /* <DEDUP_REMOVED lines=8> */
[----:B------:R-:W5:Y:S01]  /*6810*/  LDCU.64 UR4, c[0x4][0x10] ;  /* 0x01000200ff0477ac */ /* 0x000f620008000a00 */
[----:B--2---:R-:W-:Y:S01]  /*6820*/  MOV R5, UR9 ;  /* 0x0000000900057c02 */ /* 0x004fe20008000f00 */
[----:B-1----:R-:W-:Y:S01]  /*6830*/  IMAD.U32 R4, RZ, RZ, UR8 ;  /* 0x00000008ff047e24 */ /* 0x002fe2000f8e00ff */
[----:B---3--:R-:W-:Y:S01]  /*6840*/  MOV R7, UR7 ;  /* 0x0000000700077c02 */ /* 0x008fe20008000f00 */
[----:B------:R-:W-:Y:S01]  /*6850*/  IMAD.U32 R6, RZ, RZ, UR6 ;  /* 0x00000006ff067e24 */ /* 0x000fe2000f8e00ff */
[----:B-----5:R-:W-:Y:S01]  /*6860*/  MOV R11, UR5 ;  /* 0x00000005000b7c02 */ /* 0x020fe20008000f00 */
[----:B------:R-:W-:Y:S02]  /*6870*/  IMAD.U32 R10, RZ, RZ, UR4 ;  /* 0x00000004ff0a7e24 */ /* 0x000fe4000f8e00ff */
[----:B------:R-:W-:Y:S07]  /*6880*/  LEPC R20, `(.L_x_114) ;  /* 0x000000001014794e */ /* 0x000fee0000000000 */
[----:B----4-:R-:W-:Y:S05]  /*6890*/  CALL.ABS.NOINC R14 ;  /* 0x000000000e007343 */ /* 0x010fea0003c00000 */
.L_x_114:
[----:B------:R-:W-:Y:S05]  /*68a0*/  WARPSYNC.ALL ;  /* 0x0000000000007948 */ /* 0x000fea0003800000 */
[----:B------:R-:W-:Y:S01]  /*68b0*/  R2UR UR4, R39 ;  /* 0x00000000270472ca */ /* 0x000fe200000e0000 */
[----:B------:R-:W-:Y:S01]  /*68c0*/  BSSY.RECONVERGENT B0, `(.L_x_115) ;  /* 0x00000a0000007945 */ /* 0x000fe20003800200 */
[----:B------:R-:W-:Y:S02]  /*68d0*/  ISETP.NE.AND P6, PT, R2, RZ, PT ;  /* 0x000000ff0200720c */ /* 0x000fe40003fc5270 */
[C---:B------:R-:W-:Y:S02]  /*68e0*/  SHF.L.U32 R2, R48.reuse, 0x10, RZ ;  /* 0x0000001030027819 */ /* 0x040fe400000006ff */
[C---:B------:R-:W-:Y:S02]  /*68f0*/  PRMT R3, R48.reuse, 0x8880, RZ ;  /* 0x0000888030037816 */ /* 0x040fe400000000ff */
[----:B------:R-:W-:Y:S02]  /*6900*/  SHF.L.U32 R41, R48, 0x8, RZ ;  /* 0x0000000830297819 */ /* 0x000fe400000006ff */
[----:B------:R-:W-:Y:S02]  /*6910*/  SHF.L.U32 R42, R49, 0x10, RZ ;  /* 0x00000010312a7819 */ /* 0x000fe400000006ff */
[----:B------:R-:W-:Y:S01]  /*6920*/  ISETP.NE.AND P0, PT, R86, RZ, PT ;  /* 0x000000ff5600720c */ /* 0x000fe20003f05270 */
[----:B-1----:R-:W-:Y:S01]  /*6930*/  LDTM.16dp32bit_t0_t15.x32 R4, tmem[UR4] ;  /* 0x00000004000479ee */ /* 0x002fe20008a80000 */
[----:B------:R-:W1:Y:S01]  /*6940*/  LDTM.16dp32bit_t16_t31.x32 R4, tmem[UR4+0x20] ;  /* 0x00002004000479ee */ /* 0x000e620008aa0000 */
[----:B------:R-:W-:Y:S01]  /*6950*/  SHF.R.S32.HI R42, RZ, 0x18, R42 ;  /* 0x00000018ff2a7819 */ /* 0x000fe2000001142a */
[C---:B-1----:R-:W-:Y:S01]  /*6960*/  IMAD R0, R38.reuse, R4, RZ ;  /* 0x0000000426007224 */ /* 0x042fe200078e02ff */
[----:B------:R-:W-:Y:S01]  /*6970*/  SHF.R.S32.HI R4, RZ, 0x18, R2 ;  /* 0x00000018ff047819 */ /* 0x000fe20000011402 */
[C---:B------:R-:W-:Y:S01]  /*6980*/  IMAD R2, R38.reuse, R5, RZ ;  /* 0x0000000526027224 */ /* 0x040fe200078e02ff */
[----:B------:R-:W-:Y:S01]  /*6990*/  SHF.R.S32.HI R5, RZ, 0x18, R41 ;  /* 0x00000018ff057819 */ /* 0x000fe20000011429 */
[----:B------:R-:W-:Y:S01]  /*69a0*/  IMAD R0, R3, R40, R0 ;  /* 0x0000002803007224 */ /* 0x000fe200078e0200 */
[----:B------:R-:W-:Y:S01]  /*69b0*/  PRMT R41, R49, 0x8880, RZ ;  /* 0x0000888031297816 */ /* 0x000fe200000000ff */
[----:B------:R-:W-:Y:S02]  /*69c0*/  IMAD R3, R38, R6, RZ ;  /* 0x0000000626037224 */ /* 0x000fe400078e02ff */
[-C--:B------:R-:W-:Y:S01]  /*69d0*/  IMAD R2, R4, R40.reuse, R2 ;  /* 0x0000002804027224 */ /* 0x080fe200078e0202 */
[----:B------:R-:W-:Y:S01]  /*69e0*/  SHF.R.S32.HI R4, RZ, 0x18, R48 ;  /* 0x00000018ff047819 */ /* 0x000fe20000011430 */
[----:B------:R-:W-:Y:S02]  /*69f0*/  IMAD R7, R38, R7, RZ ;  /* 0x0000000726077224 */ /* 0x000fe400078e02ff */
[-C--:B------:R-:W-:Y:S02]  /*6a00*/  IMAD R3, R5, R40.reuse, R3 ;  /* 0x0000002805037224 */ /* 0x080fe400078e0203 */
[----:B------:R-:W-:Y:S02]  /*6a10*/  IMAD R7, R4, R40, R7 ;  /* 0x0000002804077224 */ /* 0x000fe400078e0207 */
[C---:B------:R-:W-:Y:S02]  /*6a20*/  IMAD R6, R38.reuse, R11, RZ ;  /* 0x0000000b26067224 */ /* 0x040fe400078e02ff */
[C---:B------:R-:W-:Y:S01]  /*6a30*/  IMAD R11, R38.reuse, R16, RZ ;  /* 0x00000010260b7224 */ /* 0x040fe200078e02ff */
[----:B------:R-:W-:Y:S01]  /*6a40*/  I2IP.S8.S32.SAT R52, R7, R3, RZ ;  /* 0x0000000307347239 */ /* 0x000fe200000014ff */
[C---:B------:R-:W-:Y:S02]  /*6a50*/  IMAD R16, R38.reuse, R21, RZ ;  /* 0x0000001526107224 */ /* 0x040fe400078e02ff */
[----:B------:R-:W-:Y:S01]  /*6a60*/  IMAD R21, R38, R26, RZ ;  /* 0x0000001a26157224 */ /* 0x000fe200078e02ff */
[----:B------:R-:W-:Y:S01]  /*6a70*/  I2IP.S8.S32.SAT R52, R2, R0, R52 ;  /* 0x0000000002347239 */ /* 0x000fe20000001434 */
[C---:B------:R-:W-:Y:S01]  /*6a80*/  IMAD R26, R38.reuse, R31, RZ ;  /* 0x0000001f261a7224 */ /* 0x040fe200078e02ff */
[----:B------:R-:W-:Y:S01]  /*6a90*/  SHF.R.S32.HI R2, RZ, 0x18, R49 ;  /* 0x00000018ff027819 */ /* 0x000fe20000011431 */
[C---:B------:R-:W-:Y:S02]  /*6aa0*/  IMAD R3, R38.reuse, R8, RZ ;  /* 0x0000000826037224 */ /* 0x040fe400078e02ff */
[----:B------:R-:W-:Y:S02]  /*6ab0*/  IMAD.SHL.U32 R31, R49, 0x100, RZ ;  /* 0x00000100311f7824 */ /* 0x000fe400078e00ff */
[C---:B------:R-:W-:Y:S02]  /*6ac0*/  IMAD R8, R38.reuse, R13, RZ ;  /* 0x0000000d26087224 */ /* 0x040fe400078e02ff */
[C---:B------:R-:W-:Y:S01]  /*6ad0*/  IMAD R13, R38.reuse, R18, RZ ;  /* 0x00000012260d7224 */ /* 0x040fe200078e02ff */
[----:B------:R-:W-:Y:S01]  /*6ae0*/  SHF.R.S32.HI R0, RZ, 0x18, R31 ;  /* 0x00000018ff007819 */ /* 0x000fe2000001141f */
[----:B------:R-:W-:Y:S01]  /*6af0*/  IMAD R18, R38, R23, RZ ;  /* 0x0000001726127224 */ /* 0x000fe200078e02ff */
[----:B------:R-:W-:Y:S01]  /*6b00*/  SHF.L.U32 R31, R50, 0x10, RZ ;  /* 0x00000010321f7819 */ /* 0x000fe200000006ff */
[C---:B------:R-:W-:Y:S02]  /*6b10*/  IMAD R4, R38.reuse, R9, RZ ;  /* 0x0000000926047224 */ /* 0x040fe400078e02ff */
[C---:B------:R-:W-:Y:S01]  /*6b20*/  IMAD R23, R38.reuse, R28, RZ ;  /* 0x0000001c26177224 */ /* 0x040fe200078e02ff */
[----:B------:R-:W-:Y:S01]  /*6b30*/  SHF.R.S32.HI R31, RZ, 0x18, R31 ;  /* 0x00000018ff1f7819 */ /* 0x000fe2000001141f */
[C---:B------:R-:W-:Y:S02]  /*6b40*/  IMAD R7, R38.reuse, R12, RZ ;  /* 0x0000000c26077224 */ /* 0x040fe400078e02ff */
[----:B------:R-:W-:Y:S01]  /*6b50*/  IMAD R28, R38, R33, RZ ;  /* 0x00000021261c7224 */ /* 0x000fe200078e02ff */
[----:B------:R-:W-:Y:S01]  /*6b60*/  PRMT R33, R50, 0x8880, RZ ;  /* 0x0000888032217816 */ /* 0x000fe200000000ff */
[----:B------:R-:W-:Y:S02]  /*6b70*/  IMAD R3, R41, R40, R3 ;  /* 0x0000002829037224 */ /* 0x000fe400078e0203 */
[C---:B------:R-:W-:Y:S02]  /*6b80*/  IMAD R12, R38.reuse, R17, RZ ;  /* 0x00000011260c7224 */ /* 0x040fe400078e02ff */
[C---:B------:R-:W-:Y:S02]  /*6b90*/  IMAD R5, R38.reuse, R10, RZ ;  /* 0x0000000a26057224 */ /* 0x040fe400078e02ff */
[----:B------:R-:W-:Y:S02]  /*6ba0*/  IMAD R17, R38, R22, RZ ;  /* 0x0000001626117224 */ /* 0x000fe400078e02ff */
[----:B------:R-:W-:Y:S02]  /*6bb0*/  IMAD R4, R42, R40, R4 ;  /* 0x000000282a047224 */ /* 0x000fe400078e0204 */
[C---:B------:R-:W-:Y:S02]  /*6bc0*/  IMAD R22, R38.reuse, R27, RZ ;  /* 0x0000001b26167224 */ /* 0x040fe400078e02ff */
[----:B------:R-:W-:Y:S01]  /*6bd0*/  IMAD R27, R38, R32, RZ ;  /* 0x00000020261b7224 */ /* 0x000fe200078e02ff */
[----:B------:R-:W-:Y:S01]  /*6be0*/  SHF.L.U32 R32, R50, 0x8, RZ ;  /* 0x0000000832207819 */ /* 0x000fe200000006ff */
[-C--:B------:R-:W-:Y:S02]  /*6bf0*/  IMAD R5, R0, R40.reuse, R5 ;  /* 0x0000002800057224 */ /* 0x080fe400078e0205 */
[----:B------:R-:W-:Y:S01]  /*6c00*/  IMAD.MOV.U32 R0, RZ, RZ, R33 ;  /* 0x000000ffff007224 */ /* 0x000fe200078e0021 */
[----:B------:R-:W-:Y:S01]  /*6c10*/  SHF.R.S32.HI R32, RZ, 0x18, R32 ;  /* 0x00000018ff207819 */ /* 0x000fe20000011420 */
[-C--:B------:R-:W-:Y:S01]  /*6c20*/  IMAD R6, R2, R40.reuse, R6 ;  /* 0x0000002802067224 */ /* 0x080fe200078e0206 */
[----:B------:R-:W-:Y:S01]  /*6c30*/  SHF.R.S32.HI R2, RZ, 0x18, R50 ;  /* 0x00000018ff027819 */ /* 0x000fe20000011432 */
[----:B------:R-:W-:Y:S01]  /*6c40*/  IMAD R7, R0, R40, R7 ;  /* 0x0000002800077224 */ /* 0x000fe200078e0207 */
[----:B------:R-:W-:Y:S01]  /*6c50*/  PRMT R0, R51, 0x8880, RZ ;  /* 0x0000888033007816 */ /* 0x000fe200000000ff */
[----:B------:R-:W-:Y:S01]  /*6c60*/  IMAD R9, R38, R14, RZ ;  /* 0x0000000e26097224 */ /* 0x000fe200078e02ff */
[----:B------:R-:W-:Y:S01]  /*6c70*/  I2IP.S8.S32.SAT R6, R6, R5, RZ ;  /* 0x0000000506067239 */ /* 0x000fe200000014ff */
[-C--:B------:R-:W-:Y:S01]  /*6c80*/  IMAD R8, R31, R40.reuse, R8 ;  /* 0x000000281f087224 */ /* 0x080fe200078e0208 */
[C---:B------:R-:W-:Y:S01]  /*6c90*/  SHF.L.U32 R31, R51.reuse, 0x8, RZ ;  /* 0x00000008331f7819 */ /* 0x040fe200000006ff */
[----:B------:R-:W-:Y:S01]  /*6ca0*/  IMAD R10, R38, R15, RZ ;  /* 0x0000000f260a7224 */ /* 0x000fe200078e02ff */
[----:B------:R-:W-:Y:S01]  /*6cb0*/  I2IP.S8.S32.SAT R53, R4, R3, R6 ;  /* 0x0000000304357239 */ /* 0x000fe20000001406 */
[-C--:B------:R-:W-:Y:S01]  /*6cc0*/  IMAD R9, R32, R40.reuse, R9 ;  /* 0x0000002820097224 */ /* 0x080fe200078e0209 */
[----:B------:R-:W-:Y:S01]  /*6cd0*/  SHF.R.S32.HI R5, RZ, 0x18, R31 ;  /* 0x00000018ff057819 */ /* 0x000fe2000001141f */
[-C--:B------:R-:W-:Y:S01]  /*6ce0*/  IMAD R10, R2, R40.reuse, R10 ;  /* 0x00000028020a7224 */ /* 0x080fe200078e020a */
[----:B------:R-:W-:Y:S01]  /*6cf0*/  SHF.L.U32 R2, R51, 0x10, RZ ;  /* 0x0000001033027819 */ /* 0x000fe200000006ff */
[----:B------:R-:W-:Y:S01]  /*6d00*/  IMAD R11, R0, R40, R11 ;  /* 0x00000028000b7224 */ /* 0x000fe200078e020b */
[----:B------:R-:W-:Y:S01]  /*6d10*/  SHF.R.S32.HI R0, RZ, 0x18, R51 ;  /* 0x00000018ff007819 */ /* 0x000fe20000011433 */
[C---:B------:R-:W-:Y:S01]  /*6d20*/  IMAD R15, R38.reuse, R20, RZ ;  /* 0x00000014260f7224 */ /* 0x040fe200078e02ff */
[----:B------:R-:W-:Y:S01]  /*6d30*/  SHF.R.S32.HI R2, RZ, 0x18, R2 ;  /* 0x00000018ff027819 */ /* 0x000fe20000011402 */
[C---:B------:R-:W-:Y:S01]  /*6d40*/  IMAD R14, R38.reuse, R19, RZ ;  /* 0x00000013260e7224 */ /* 0x040fe200078e02ff */
[C---:B----4-:R-:W-:Y:S01]  /*6d50*/  SHF.L.U32 R4, R45.reuse, 0x10, RZ ;  /* 0x000000102d047819 */ /* 0x050fe200000006ff */
[----:B------:R-:W-:Y:S01]  /*6d60*/  IMAD R19, R38, R24, RZ ;  /* 0x0000001826137224 */ /* 0x000fe200078e02ff */
[----:B------:R-:W-:Y:S01]  /*6d70*/  PRMT R3, R45, 0x8880, RZ ;  /* 0x000088802d037816 */ /* 0x000fe200000000ff */
[-C--:B------:R-:W-:Y:S01]  /*6d80*/  IMAD R12, R2, R40.reuse, R12 ;  /* 0x00000028020c7224 */ /* 0x080fe200078e020c */
[----:B------:R-:W-:Y:S01]  /*6d90*/  PRMT R2, R44, 0x8880, RZ ;  /* 0x000088802c027816 */ /* 0x000fe200000000ff */
[-C--:B------:R-:W-:Y:S01]  /*6da0*/  IMAD R13, R5, R40.reuse, R13 ;  /* 0x00000028050d7224 */ /* 0x080fe200078e020d */
[----:B------:R-:W-:Y:S01]  /*6db0*/  SHF.R.S32.HI R4, RZ, 0x18, R4 ;  /* 0x00000018ff047819 */ /* 0x000fe20000011404 */
[----:B------:R-:W-:Y:S01]  /*6dc0*/  IMAD R14, R0, R40, R14 ;  /* 0x00000028000e7224 */ /* 0x000fe200078e020e */
[----:B------:R-:W-:Y:S01]  /*6dd0*/  MOV R0, R2 ;  /* 0x0000000200007202 */ /* 0x000fe20000000f00 */
[----:B------:R-:W-:Y:S01]  /*6de0*/  IMAD.U32 R5, R44, 0x10000, RZ ;  /* 0x000100002c057824 */ /* 0x000fe200078e00ff */
[----:B------:R-:W-:Y:S01]  /*6df0*/  I2IP.S8.S32.SAT R9, R10, R9, RZ ;  /* 0x000000090a097239 */ /* 0x000fe200000014ff */
[----:B------:R-:W-:Y:S01]  /*6e00*/  IMAD R20, R38, R25, RZ ;  /* 0x0000001926147224 */ /* 0x000fe200078e02ff */
[----:B------:R-:W-:Y:S01]  /*6e10*/  I2IP.S8.S32.SAT R13, R14, R13, RZ ;  /* 0x0000000d0e0d7239 */ /* 0x000fe200000014ff */
[----:B------:R-:W-:Y:S01]  /*6e20*/  IMAD R15, R0, R40, R15 ;  /* 0x00000028000f7224 */ /* 0x000fe200078e020f */
[----:B------:R-:W-:Y:S01]  /*6e30*/  SHF.R.S32.HI R2, RZ, 0x18, R5 ;  /* 0x00000018ff027819 */ /* 0x000fe20000011405 */
[----:B------:R-:W-:Y:S01]  /*6e40*/  IMAD R24, R38, R29, RZ ;  /* 0x0000001d26187224 */ /* 0x000fe200078e02ff */
[----:B------:R-:W-:Y:S01]  /*6e50*/  SHF.L.U32 R0, R44, 0x8, RZ ;  /* 0x000000082c007819 */ /* 0x000fe200000006ff */
[----:B------:R-:W-:Y:S01]  /*6e60*/  IMAD R25, R38, R30, RZ ;  /* 0x0000001e26197224 */ /* 0x000fe200078e02ff */
[----:B------:R-:W-:Y:S01]  /*6e70*/  I2IP.S8.S32.SAT R54, R8, R7, R9 ;  /* 0x0000000708367239 */ /* 0x000fe20000001409 */
[----:B------:R-:W-:Y:S01]  /*6e80*/  IMAD R16, R2, R40, R16 ;  /* 0x0000002802107224 */ /* 0x000fe200078e0210 */
[----:B------:R-:W-:Y:S01]  /*6e90*/  SHF.R.S32.HI R0, RZ, 0x18, R0 ;  /* 0x00000018ff007819 */ /* 0x000fe20000011400 */
[----:B------:R-:W-:Y:S01]  /*6ea0*/  IMAD R29, R38, R34, RZ ;  /* 0x00000022261d7224 */ /* 0x000fe200078e02ff */
[----:B------:R-:W-:Y:S01]  /*6eb0*/  SHF.R.S32.HI R2, RZ, 0x18, R44 ;  /* 0x00000018ff027819 */ /* 0x000fe2000001142c */
[----:B------:R-:W-:Y:S01]  /*6ec0*/  IMAD.SHL.U32 R5, R45, 0x100, RZ ;  /* 0x000001002d057824 */ /* 0x000fe200078e00ff */
[----:B------:R-:W-:Y:S01]  /*6ed0*/  I2IP.S8.S32.SAT R55, R12, R11, R13 ;  /* 0x0000000b0c377239 */ /* 0x000fe2000000140d */
[-C--:B------:R-:W-:Y:S02]  /*6ee0*/  IMAD R17, R0, R40.reuse, R17 ;  /* 0x0000002800117224 */ /* 0x080fe400078e0211 */
[-C--:B------:R-:W-:Y:S01]  /*6ef0*/  IMAD R18, R2, R40.reuse, R18 ;  /* 0x0000002802127224 */ /* 0x080fe200078e0212 */
[----:B------:R-:W-:Y:S01]  /*6f00*/  SHF.R.S32.HI R0, RZ, 0x18, R5 ;  /* 0x00000018ff007819 */ /* 0x000fe20000011405 */
[-C--:B------:R-:W-:Y:S01]  /*6f10*/  IMAD R19, R3, R40.reuse, R19 ;  /* 0x0000002803137224 */ /* 0x080fe200078e0213 */
[----:B------:R-:W-:Y:S01]  /*6f20*/  SHF.R.S32.HI R2, RZ, 0x18, R45 ;  /* 0x00000018ff027819 */ /* 0x000fe2000001142d */
[-C--:B------:R-:W-:Y:S01]  /*6f30*/  IMAD R20, R4, R40.reuse, R20 ;  /* 0x0000002804147224 */ /* 0x080fe200078e0214 */
[----:B------:R-:W-:Y:S01]  /*6f40*/  SHF.L.U32 R4, R46, 0x10, RZ ;  /* 0x000000102e047819 */ /* 0x000fe200000006ff */
[-C--:B------:R-:W-:Y:S01]  /*6f50*/  IMAD R21, R0, R40.reuse, R21 ;  /* 0x0000002800157224 */ /* 0x080fe200078e0215 */
[C---:B------:R-:W-:Y:S01]  /*6f60*/  PRMT R0, R46.reuse, 0x8880, RZ ;  /* 0x000088802e007816 */ /* 0x040fe200000000ff */
[----:B------:R1:W-:Y:S01]  /*6f70*/  STS.128 [R69+UR44+0x2200], R52 ;  /* 0x0022003445007988 */ /* 0x0003e20008000c2c */
[----:B------:R-:W-:Y:S01]  /*6f80*/  SHF.L.U32 R3, R46, 0x8, RZ ;  /* 0x000000082e037819 */ /* 0x000fe200000006ff */
[-C--:B------:R-:W-:Y:S01]  /*6f90*/  IMAD R22, R2, R40.reuse, R22 ;  /* 0x0000002802167224 */ /* 0x080fe200078e0216 */
[----:B------:R-:W-:Y:S01]  /*6fa0*/  SHF.R.S32.HI R2, RZ, 0x18, R4 ;  /* 0x00000018ff027819 */ /* 0x000fe20000011404 */
[-C--:B------:R-:W-:Y:S01]  /*6fb0*/  IMAD R23, R0, R40.reuse, R23 ;  /* 0x0000002800177224 */ /* 0x080fe200078e0217 */
[----:B------:R-:W-:Y:S01]  /*6fc0*/  SHF.R.S32.HI R3, RZ, 0x18, R3 ;  /* 0x00000018ff037819 */ /* 0x000fe20000011403 */
[----:B------:R-:W-:Y:S01]  /*6fd0*/  IMAD R30, R38, R35, RZ ;  /* 0x00000023261e7224 */ /* 0x000fe200078e02ff */
[----:B------:R-:W-:Y:S01]  /*6fe0*/  SHF.R.S32.HI R0, RZ, 0x18, R46 ;  /* 0x00000018ff007819 */ /* 0x000fe2000001142e */
[-C--:B------:R-:W-:Y:S01]  /*6ff0*/  IMAD R24, R2, R40.reuse, R24 ;  /* 0x0000002802187224 */ /* 0x080fe200078e0218 */
[----:B------:R-:W-:Y:S01]  /*7000*/  PRMT R2, R47, 0x8880, RZ ;  /* 0x000088802f027816 */ /* 0x000fe200000000ff */
[-C--:B------:R-:W-:Y:S01]  /*7010*/  IMAD R25, R3, R40.reuse, R25 ;  /* 0x0000002803197224 */ /* 0x080fe200078e0219 */
[C---:B------:R-:W-:Y:S01]  /*7020*/  SHF.L.U32 R3, R47.reuse, 0x10, RZ ;  /* 0x000000102f037819 */ /* 0x040fe200000006ff */
[----:B------:R-:W-:Y:S01]  /*7030*/  IMAD.SHL.U32 R4, R47, 0x100, RZ ;  /* 0x000001002f047824 */ /* 0x000fe200078e00ff */
[----:B------:R-:W-:Y:S01]  /*7040*/  SHF.R.S32.HI R5, RZ, 0x18, R47 ;  /* 0x00000018ff057819 */ /* 0x000fe2000001142f */
[-C--:B------:R-:W-:Y:S01]  /*7050*/  IMAD R26, R0, R40.reuse, R26 ;  /* 0x00000028001a7224 */ /* 0x080fe200078e021a */
[----:B------:R-:W-:Y:S01]  /*7060*/  SHF.R.S32.HI R3, RZ, 0x18, R3 ;  /* 0x00000018ff037819 */ /* 0x000fe20000011403 */
[-C--:B------:R-:W-:Y:S01]  /*7070*/  IMAD R27, R2, R40.reuse, R27 ;  /* 0x00000028021b7224 */ /* 0x080fe200078e021b */
[----:B------:R-:W-:Y:S02]  /*7080*/  SHF.R.S32.HI R4, RZ, 0x18, R4 ;  /* 0x00000018ff047819 */ /* 0x000fe40000011404 */
[----:B------:R-:W-:Y:S01]  /*7090*/  I2IP.S8.S32.SAT R17, R18, R17, RZ ;  /* 0x0000001112117239 */ /* 0x000fe200000014ff */
[-C--:B------:R-:W-:Y:S01]  /*70a0*/  IMAD R28, R3, R40.reuse, R28 ;  /* 0x00000028031c7224 */ /* 0x080fe200078e021c */
[----:B------:R-:W-:Y:S01]  /*70b0*/  I2IP.S8.S32.SAT R21, R22, R21, RZ ;  /* 0x0000001516157239 */ /* 0x000fe200000014ff */
[-C--:B------:R-:W-:Y:S01]  /*70c0*/  IMAD R29, R4, R40.reuse, R29 ;  /* 0x00000028041d7224 */ /* 0x080fe200078e021d */
[----:B------:R-:W-:Y:S01]  /*70d0*/  I2IP.S8.S32.SAT R16, R16, R15, R17 ;  /* 0x0000000f10107239 */ /* 0x000fe20000001411 */
[----:B------:R-:W-:Y:S01]  /*70e0*/  IMAD R30, R5, R40, R30 ;  /* 0x00000028051e7224 */ /* 0x000fe200078e021e */
[----:B------:R-:W-:Y:S02]  /*70f0*/  I2IP.S8.S32.SAT R17, R20, R19, R21 ;  /* 0x0000001314117239 */ /* 0x000fe40000001415 */
[----:B------:R-:W-:Y:S02]  /*7100*/  I2IP.S8.S32.SAT R18, R26, R25, RZ ;  /* 0x000000191a127239 */ /* 0x000fe400000014ff */
[----:B------:R-:W-:Y:S02]  /*7110*/  I2IP.S8.S32.SAT R19, R30, R29, RZ ;  /* 0x0000001d1e137239 */ /* 0x000fe400000014ff */
[----:B------:R-:W-:Y:S02]  /*7120*/  IADD3 R2, PT, PT, R69, UR44, RZ ;  /* 0x0000002c45027c10 */ /* 0x000fe4000fffe0ff */
[----:B------:R-:W-:Y:S02]  /*7130*/  SHF.L.U32 R0, R79, 0x4, RZ ;  /* 0x000000044f007819 */ /* 0x000fe400000006ff */
[----:B------:R-:W-:Y:S02]  /*7140*/  I2IP.S8.S32.SAT R18, R24, R23, R18 ;  /* 0x0000001718127239 */ /* 0x000fe40000001412 */
[----:B------:R-:W-:Y:S02]  /*7150*/  I2IP.S8.S32.SAT R19, R28, R27, R19 ;  /* 0x0000001b1c137239 */ /* 0x000fe40000001413 */
[----:B------:R-:W-:Y:S02]  /*7160*/  IADD3 R87, PT, PT, R2, R0, RZ ;  /* 0x0000000002577210 */ /* 0x000fe40007ffe0ff */
[----:B------:R-:W-:Y:S02]  /*7170*/  LEA R3, R81, UR44, 0x3 ;  /* 0x0000002c51037c11 */ /* 0x000fe4000f8e18ff */
[----:B------:R-:W-:Y:S01]  /*7180*/  @P6 SHF.L.U32 R4, R80, 0x1f, RZ ;  /* 0x0000001f50046819 */ /* 0x000fe200000006ff */
[----:B------:R1:W-:Y:S01]  /*7190*/  STS.128 [R87+0x2210], R16 ;  /* 0x0022101057007388 */ /* 0x0003e20000000c00 */
[----:B------:R-:W-:Y:S01]  /*71a0*/  @!PT LDS RZ, [RZ] ;  /* 0x00000000fffff984 */ /* 0x000fe20000000800 */
[----:B------:R-:W-:Y:S01]  /*71b0*/  @!PT LDS RZ, [RZ] ;  /* 0x00000000fffff984 */ /* 0x000fe20000000800 */
[----:B------:R-:W-:Y:S01]  /*71c0*/  @!PT LDS RZ, [RZ] ;  /* 0x00000000fffff984 */ /* 0x000fe20000000800 */
[----:B------:R-:W-:Y:S01]  /*71d0*/  @!PT LDS RZ, [RZ] ;  /* 0x00000000fffff984 */ /* 0x000fe20000000800 */
[----:B------:R2:W-:Y:S07]  /*71e0*/  MEMBAR.ALL.CTA ;  /* 0x0000000000007992 */ /* 0x0005ee0000008000 */
[----:B--2---:R-:W2:Y:S02]  /*71f0*/  FENCE.VIEW.ASYNC.S ;  /* 0x00000000000073c6 */ /* 0x004ea40000000000 */
[----:B--2---:R-:W-:Y:S06]  /*7200*/  BAR.SYNC.DEFER_BLOCKING 0x1, 0x80 ;  /* 0x0042000000007b1d */ /* 0x004fec0000010000 */
[----:B------:R-:W-:Y:S05]  /*7210*/  @P0 BRA `(.L_x_116) ;  /* 0x0000000000280947 */ /* 0x000fea0003800000 */
[----:B------:R-:W2:Y:S01]  /*7220*/  LDCU.64 UR6, c[0x0][0x348] ;  /* 0x00006900ff0677ac */ /* 0x000ea20008000a00 */
[----:B------:R-:W-:Y:S01]  /*7230*/  UIADD3 UR4, UPT, UPT, UR44, 0x2200, URZ ;  /* 0x000022002c047890 */ /* 0x000fe2000fffe0ff */
[----:B------:R-:W-:Y:S05]  /*7240*/  UMOV UR51, UR36 ;  /* 0x0000002400337c82 */ /* 0x000fea0008000000 */
[----:B------:R-:W-:Y:S04]  /*7250*/  MOV R85, UR4 ;  /* 0x0000000400557c02 */ /* 0x000fe80008000f00 */
[----:B------:R-:W-:Y:S01]  /*7260*/  R2UR UR48, R85 ;  /* 0x00000000553072ca */ /* 0x000fe200000e0000 */
[----:B--2---:R-:W-:Y:S04]  /*7270*/  UIADD3 UR4, UP0, UPT, UR6, 0x680, URZ ;  /* 0x0000068006047890 */ /* 0x004fe8000ff1e0ff */
[----:B------:R-:W-:Y:S09]  /*7280*/  UIADD3.X UR5, UPT, UPT, URZ, UR7, URZ, UP0, !UPT ;  /* 0x00000007ff057290 */ /* 0x000ff200087fe4ff */
[----:B------:R2:W-:Y:S01]  /*7290*/  UTMASTG.3D [UR48], [UR4] ;  /* 0x00000030040073b5 */ /* 0x0005e20008010000 */
[----:B------:R0:W-:Y:S01]  /*72a0*/  UTMACMDFLUSH ;  /* 0x00000000000079b7 */ /* 0x0001e20000000000 */
[----:B--2---:R-:W-:Y:S04]  /*72b0*/  DEPBAR.LE SB0, 0x1 ;  /* 0x000080400000791a */ /* 0x004fe80000000000 */
.L_x_116:
[----:B------:R-:W-:Y:S05]  /*72c0*/  BSYNC.RECONVERGENT B0 ;  /* 0x0000000000007941 */ /* 0x000fea0003800200 */
.L_x_115:
[----:B------:R-:W-:Y:S06]  /*72d0*/  BAR.SYNC.DEFER_BLOCKING 0x1, 0x80 ;  /* 0x0042000000007b1d */ /* 0x000fec0000010000 */
[----:B------:R-:W2:Y:S01]  /*72e0*/  @P6 SYNCS.PHASECHK.TRANS64.TRYWAIT P0, [R3+URZ+0x110], R4 ;  /* 0x00011004030065a7 */ /* 0x000ea200080011ff */
[----:B------:R-:W-:Y:S01]  /*72f0*/  BSSY B1, `(.L_x_117) ;  /* 0x000001f000017945 */ /* 0x000fe20003800000 */
[----:B--2---:R-:W-:Y:S03]  /*7300*/  @P6 SEL R56, RZ, 0x1, !P0 ;  /* 0x00000001ff386807 */ /* 0x004fe60004000000 */
[----:B------:R-:W-:Y:S05]  /*7310*/  @!P6 BRA `(.L_x_118) ;  /* 0x000000000070e947 */ /* 0x000fea0003800000 */
[----:B------:R-:W-:Y:S01]  /*7320*/  ISETP.NE.AND P1, PT, R57, RZ, PT ;  /* 0x000000ff3900720c */ /* 0x000fe20003f25270 */
[----:B------:R-:W-:Y:S01]  /*7330*/  BSSY B0, `(.L_x_119) ;  /* 0x0000008000007945 */ /* 0x000fe20003800000 */
[----:B------:R-:W-:Y:S11]  /*7340*/  ISETP.NE.AND P0, PT, R56, RZ, PT ;  /* 0x000000ff3800720c */ /* 0x000ff60003f05270 */
[----:B------:R-:W-:Y:S04]  /*7350*/  @P1 IMAD R2, R81, 0x1000, R2 ;  /* 0x0000100051021824 */ /* 0x000fe800078e0202 */
[----:B------:R-:W-:Y:S01]  /*7360*/  @P1 IMAD.IADD R4, R0, 0x1, R2 ;  /* 0x0000000100041824 */ /* 0x000fe200078e0202 */
[----:B------:R-:W-:Y:S06]  /*7370*/  @P0 BRA `(.L_x_120) ;  /* 0x00000000000c0947 */ /* 0x000fec0003800000 */
[----:B------:R-:W-:Y:S04]  /*7380*/  SHF.L.U32 R0, R80, 0x1f, RZ ;  /* 0x0000001f50007819 */ /* 0x000fe800000006ff */
[----:B------:R-:W2:Y:S02]  /*7390*/  SYNCS.PHASECHK.TRANS64.TRYWAIT P0, [R3+URZ+0x110], R0 ;  /* 0x00011000030075a7 */ /* 0x000ea400080011ff */
[----:B--2---:R-:W-:Y:S05]  /*73a0*/  @!P0 BRA `(.L_x_121) ;  /* 0x0000001c00088947 */ /* 0x004fea0003800000 */
.L_x_120:
[----:B------:R-:W-:Y:S05]  /*73b0*/  BSYNC B0 ;  /* 0x0000000000007941 */ /* 0x000fea0003800000 */
.L_x_119:
[----:B------:R-:W-:Y:S01]  /*73c0*/  ISETP.NE.AND P0, PT, R57, RZ, PT ;  /* 0x000000ff3900720c */ /* 0x000fe20003f05270 */
[----:B--2---:R-:W-:Y:S02]  /*73d0*/  VIADD R3, R3, 0x120 ;  /* 0x0000012003037836 */ /* 0x004fe40000000000 */
[----:B------:R-:W-:Y:S02]  /*73e0*/  IMAD.U32 R0, RZ, RZ, UR45 ;  /* 0x0000002dff007e24 */ /* 0x000fe4000f8e00ff */
[----:B------:R-:W-:Y:S03]  /*73f0*/  VIADD R81, R81, 0x1 ;  /* 0x0000000151517836 */ /* 0x000fe60000000000 */
[----:B------:R-:W-:Y:S05]  /*7400*/  PRMT R0, R0, 0x654, R3 ;  /* 0x0000065400007816 */ /* 0x000fea0000000003 */
[----:B------:R2:W3:Y:S04]  /*7410*/  @P0 LDS.128 R48, [R2+0x200] ;  /* 0x0002000002300984 */ /* 0x0004e80000000c00 */
        /* <DEDUP_REMOVED lines=11> */
[----:B--23--:R-:W-:Y:S02]  /*74d0*/  LOP3.LUT R80, R80, R0, RZ, 0x3c, !PT ;  /* 0x0000000050507212 */ /* 0x00cfe400078e3cff */
.L_x_118:
[----:B------:R-:W-:Y:S05]  /*74e0*/  BSYNC B1 ;  /* 0x0000000000017941 */ /* 0x000fea0003800000 */
.L_x_117:
[----:B------:R-:W-:Y:S05]  /*74f0*/  VIADD R0, R39, 0x40 ;  /* 0x0000004027007836 */ /* 0x000fea0000000000 */
[----:B------:R-:W-:Y:S04]  /*7500*/  SHF.R.U32.HI R0, RZ, 0x15, R0 ;  /* 0x00000015ff007819 */ /* 0x000fe80000011600 */
[----:B------:R-:W-:Y:S11]  /*7510*/  LOP3.LUT P0, RZ, R0, 0x3, R75, 0x48, !PT ;  /* 0x0000000300ff7812 */ /* 0x000ff6000780484b */
[----:B------:R-:W-:Y:S02]  /*7520*/  @!UPT UIADD3 URZ, UPT, UPT, URZ, URZ, URZ ;  /* 0x000000fffffff290 */ /* 0x000fe4000fffe0ff */
[----:B------:R-:W-:Y:S05]  /*7530*/  @!P0 BRA `(.L_x_122) ;  /* 0x0000000000408947 */ /* 0x000fea0003800000 */
[----:B------:R-:W2:Y:S01]  /*7540*/  LDCU.64 UR8, c[0x4][0x70] ;  /* 0x01000e00ff0877ac */ /* 0x000ea20008000a00 */
[----:B------:R-:W-:Y:S01]  /*7550*/  MOV R3, 0x0 ;  /* 0x0000000000037802 */ /* 0x000fe20000000f00 */
[----:B------:R-:W-:Y:S02]  /*7560*/  HFMA2 R12, -RZ, RZ, 0, 5.9604644775390625e-08 ;  /* 0x00000001ff0c7431 */ /* 0x000fe400000001ff */
[----:B------:R-:W-:Y:S02]  /*7570*/  IMAD.MOV.U32 R8, RZ, RZ, 0x192 ;  /* 0x00000192ff087424 */ /* 0x000fe400078e00ff */
[----:B------:R-:W-:Y:S01]  /*7580*/  IMAD.MOV.U32 R13, RZ, RZ, RZ ;  /* 0x000000ffff0d7224 */ /* 0x000fe200078e00ff */
[----:B------:R-:W3:Y:S01]  /*7590*/  LDCU.64 UR6, c[0x4][0x78] ;  /* 0x01000f00ff0677ac */ /* 0x000ee20008000a00 */
[----:B------:R-:W1:Y:S01]  /*75a0*/  LDC.64 R2, c[0x4][R3] ;  /* 0x0100000003027b82 */ /* 0x000e620000000a00 */
[----:B------:R-:W5:Y:S01]  /*75b0*/  LDCU.64 UR4, c[0x4][0x10] ;  /* 0x01000200ff0477ac */ /* 0x000f620008000a00 */
[----:B--2---:R-:W-:Y:S01]  /*75c0*/  MOV R5, UR9 ;  /* 0x0000000900057c02 */ /* 0x004fe20008000f00 */
[----:B------:R-:W-:Y:S01]  /*75d0*/  IMAD.U32 R4, RZ, RZ, UR8 ;  /* 0x00000008ff047e24 */ /* 0x000fe2000f8e00ff */
[----:B---3--:R-:W-:Y:S01]  /*75e0*/  MOV R7, UR7 ;  /* 0x0000000700077c02 */ /* 0x008fe20008000f00 */
[----:B------:R-:W-:Y:S01]  /*75f0*/  IMAD.U32 R6, RZ, RZ, UR6 ;  /* 0x00000006ff067e24 */ /* 0x000fe2000f8e00ff */
[----:B-----5:R-:W-:Y:S01]  /*7600*/  MOV R11, UR5 ;  /* 0x00000005000b7c02 */ /* 0x020fe20008000f00 */
[----:B------:R-:W-:Y:S02]  /*7610*/  IMAD.U32 R10, RZ, RZ, UR4 ;  /* 0x00000004ff0a7e24 */ /* 0x000fe4000f8e00ff */
[----:B------:R-:W-:Y:S07]  /*7620*/  LEPC R20, `(.L_x_122) ;  /* 0x000000001014794e */ /* 0x000fee0000000000 */
[----:B-1--4-:R-:W-:Y:S05]  /*7630*/  CALL.ABS.NOINC R2 ;  /* 0x0000000002007343 */ /* 0x012fea0003c00000 */
.L_x_122:
[----:B------:R-:W-:Y:S01]  /*7640*/  ISETP.NE.AND P0, PT, R86, RZ, PT ;  /* 0x000000ff5600720c */ /* 0x000fe20003f05270 */
[----:B------:R-:W-:Y:S05]  /*7650*/  WARPSYNC.ALL ;  /* 0x0000000000007948 */ /* 0x000fea0003800000 */
[----:B------:R-:W-:Y:S01]  /*7660*/  IMAD.SHL.U32 R66, R49, 0x100, RZ ;  /* 0x0000010031427824 */ /* 0x000fe200078e00ff */
[----:B------:R-:W-:Y:S01]  /*7670*/  R2UR UR4, R39 ;  /* 0x00000000270472ca */ /* 0x000fe200000e0000 */
[----:B------:R-:W-:Y:S01]  /*7680*/  IMAD.SHL.U32 R60, R51, 0x100, RZ ;  /* 0x00000100333c7824 */ /* 0x000fe200078e00ff */
[C---:B------:R-:W-:Y:S01]  /*7690*/  SHF.L.U32 R2, R48.reuse, 0x10, RZ ;  /* 0x0000001030027819 */ /* 0x040fe200000006ff */
[----:B-1--4-:R-:W-:Y:S01]  /*76a0*/  IMAD.SHL.U32 R54, R45, 0x100, RZ ;  /* 0x000001002d367824 */ /* 0x012fe200078e00ff */
[C---:B------:R-:W-:Y:S01]  /*76b0*/  PRMT R0, R48.reuse, 0x8880, RZ ;  /* 0x0000888030007816 */ /* 0x040fe200000000ff */
[----:B------:R-:W-:Y:S01]  /*76c0*/  BSSY.RECONVERGENT B0, `(.L_x_123) ;  /* 0x000009f000007945 */ /* 0x000fe20003800200 */
[----:B------:R-:W-:Y:S02]  /*76d0*/  SHF.L.U32 R3, R48, 0x8, RZ ;  /* 0x0000000830037819 */ /* 0x000fe400000006ff */
[----:B------:R-:W-:Y:S02]  /*76e0*/  SHF.R.S32.HI R2, RZ, 0x18, R2 ;  /* 0x00000018ff027819 */ /* 0x000fe40000011402 */
[----:B------:R-:W-:Y:S02]  /*76f0*/  PRMT R68, R49, 0x8880, RZ ;  /* 0x0000888031447816 */ /* 0x000fe400000000ff */
[----:B------:R-:W-:Y:S01]  /*7700*/  SHF.R.S32.HI R3, RZ, 0x18, R3 ;  /* 0x00000018ff037819 */ /* 0x000fe20000011403 */
[----:B------:R-:W-:Y:S01]  /*7710*/  LDTM.16dp32bit_t0_t15.x32 R4, tmem[UR4+0x40] ;  /* 0x00004004000479ee */ /* 0x000fe20008a80000 */
[----:B------:R-:W1:Y:S01]  /*7720*/  LDTM.16dp32bit_t16_t31.x32 R4, tmem[UR4+0x60] ;  /* 0x00006004000479ee */ /* 0x000e620008aa0000 */
[----:B------:R-:W-:Y:S01]  /*7730*/  NOP ;  /* 0x0000000000007918 */ /* 0x000fe20000000000 */
[C---:B------:R-:W-:Y:S02]  /*7740*/  SHF.L.U32 R63, R50.reuse, 0x8, RZ ;  /* 0x00000008323f7819 */ /* 0x040fe400000006ff */
[C---:B------:R-:W-:Y:S02]  /*7750*/  PRMT R62, R51.reuse, 0x8880, RZ ;  /* 0x00008880333e7816 */ /* 0x040fe400000000ff */
[----:B------:R-:W-:Y:S02]  /*7760*/  SHF.L.U32 R61, R51, 0x10, RZ ;  /* 0x00000010333d7819 */ /* 0x000fe400000006ff */
[----:B------:R-:W-:Y:S02]  /*7770*/  R2UR UR5, R43 ;  /* 0x000000002b0572ca */ /* 0x000fe400000e0000 */
[----:B------:R-:W-:Y:S01]  /*7780*/  SHF.R.S32.HI R39, RZ, 0x18, R48 ;  /* 0x00000018ff277819 */ /* 0x000fe20000011430 */
[----:B------:R-:W-:Y:S01]  /*7790*/  IMAD.SHL.U32 R48, R47, 0x100, RZ ;  /* 0x000001002f307824 */ /* 0x000fe200078e00ff */
[----:B------:R-:W-:Y:S02]  /*77a0*/  SHF.L.U32 R67, R49, 0x10, RZ ;  /* 0x0000001031437819 */ /* 0x000fe400000006ff */
[C---:B------:R-:W-:Y:S02]  /*77b0*/  PRMT R65, R50.reuse, 0x8880, RZ ;  /* 0x0000888032417816 */ /* 0x040fe400000000ff */
[----:B------:R-:W-:Y:S02]  /*77c0*/  SHF.R.S32.HI R41, RZ, 0x18, R49 ;  /* 0x00000018ff297819 */ /* 0x000fe40000011431 */
[----:B------:R-:W-:Y:S02]  /*77d0*/  SHF.L.U32 R64, R50, 0x10, RZ ;  /* 0x0000001032407819 */ /* 0x000fe400000006ff */
[----:B------:R-:W-:Y:S01]  /*77e0*/  SHF.R.S32.HI R42, RZ, 0x18, R50 ;  /* 0x00000018ff2a7819 */ /* 0x000fe20000011432 */
[----:B------:R-:W-:Y:S01]  /*77f0*/  UIADD3 UR4, UPT, UPT, UR5, 0x180, URZ ;  /* 0x0000018005047890 */ /* 0x000fe2000fffe0ff */
[----:B------:R-:W-:Y:S01]  /*7800*/  PRMT R59, R44, 0x8880, RZ ;  /* 0x000088802c3b7816 */ /* 0x000fe200000000ff */
[C---:B-1----:R-:W-:Y:S02]  /*7810*/  IMAD R4, R38.reuse, R4, RZ ;  /* 0x0000000426047224 */ /* 0x042fe400078e02ff */
[----:B------:R-:W-:Y:S01]  /*7820*/  UPRMT UR4, UR45, 0x654, UR4 ;  /* 0x000006542d047896 */ /* 0x000fe20008000004 */
[C---:B------:R-:W-:Y:S01]  /*7830*/  IMAD R5, R38.reuse, R5, RZ ;  /* 0x0000000526057224 */ /* 0x040fe200078e02ff */
[----:B------:R-:W-:Y:S01]  /*7840*/  SHF.R.S32.HI R43, RZ, 0x18, R51 ;  /* 0x00000018ff2b7819 */ /* 0x000fe20000011433 */
[----:B------:R-:W-:Y:S01]  /*7850*/  IMAD R6, R38, R6, RZ ;  /* 0x0000000626067224 */ /* 0x000fe200078e02ff */
[----:B------:R-:W-:Y:S01]  /*7860*/  SHF.L.U32 R51, R46, 0x8, RZ ;  /* 0x000000082e337819 */ /* 0x000fe200000006ff */
[----:B------:R-:W-:Y:S01]  /*7870*/  IMAD R4, R0, R40, R4 ;  /* 0x0000002800047224 */ /* 0x000fe200078e0204 */
[----:B------:R-:W-:Y:S01]  /*7880*/  MOV R0, R68 ;  /* 0x0000004400007202 */ /* 0x000fe20000000f00 */
[----:B------:R-:W-:Y:S01]  /*7890*/  IMAD R7, R38, R7, RZ ;  /* 0x0000000726077224 */ /* 0x000fe200078e02ff */
[----:B------:R-:W-:Y:S01]  /*78a0*/  SHF.L.U32 R58, R44, 0x10, RZ ;  /* 0x000000102c3a7819 */ /* 0x000fe200000006ff */
[-C--:B------:R-:W-:Y:S01]  /*78b0*/  IMAD R5, R2, R40.reuse, R5 ;  /* 0x0000002802057224 */ /* 0x080fe200078e0205 */
[----:B------:R-:W-:Y:S01]  /*78c0*/  SYNCS.ARRIVE.TRANS64.RED.A1T0 RZ, [UR4], RZ ;  /* 0x000000ffffff79a7 */ /* 0x000fe20008100404 */
[----:B------:R-:W-:Y:S01]  /*78d0*/  IMAD R6, R3, R40, R6 ;  /* 0x0000002803067224 */ /* 0x000fe200078e0206 */
[----:B------:R-:W-:Y:S01]  /*78e0*/  SHF.R.S32.HI R2, RZ, 0x18, R67 ;  /* 0x00000018ff027819 */ /* 0x000fe20000011443 */
[C---:B------:R-:W-:Y:S01]  /*78f0*/  IMAD R8, R38.reuse, R8, RZ ;  /* 0x0000000826087224 */ /* 0x040fe200078e02ff */
[----:B------:R-:W-:Y:S01]  /*7900*/  SHF.R.S32.HI R3, RZ, 0x18, R66 ;  /* 0x00000018ff037819 */ /* 0x000fe20000011442 */
[-C--:B------:R-:W-:Y:S01]  /*7910*/  IMAD R7, R39, R40.reuse, R7 ;  /* 0x0000002827077224 */ /* 0x080fe200078e0207 */
[----:B------:R-:W-:Y:S01]  /*7920*/  MOV R39, R65 ;  /* 0x0000004100277202 */ /* 0x000fe20000000f00 */
[----:B------:R-:W-:Y:S01]  /*7930*/  IMAD R9, R38, R9, RZ ;  /* 0x0000000926097224 */ /* 0x000fe200078e02ff */
[C---:B------:R-:W-:Y:S01]  /*7940*/  PRMT R56, R45.reuse, 0x8880, RZ ;  /* 0x000088802d387816 */ /* 0x040fe200000000ff */
[----:B------:R-:W-:Y:S01]  /*7950*/  IMAD R8, R0, R40, R8 ;  /* 0x0000002800087224 */ /* 0x000fe200078e0208 */
[----:B------:R-:W-:Y:S01]  /*7960*/  SHF.L.U32 R55, R45, 0x10, RZ ;  /* 0x000000102d377819 */ /* 0x000fe200000006ff */
[----:B------:R-:W-:Y:S01]  /*7970*/  IMAD R10, R38, R10, RZ ;  /* 0x0000000a260a7224 */ /* 0x000fe200078e02ff */
[----:B------:R-:W-:Y:S01]  /*7980*/  PRMT R53, R46, 0x8880, RZ ;  /* 0x000088802e357816 */ /* 0x000fe200000000ff */
[----:B------:R-:W-:Y:S01]  /*7990*/  IMAD R9, R2, R40, R9 ;  /* 0x0000002802097224 */ /* 0x000fe200078e0209 */
[----:B------:R-:W-:Y:S01]  /*79a0*/  SHF.R.S32.HI R45, RZ, 0x18, R45 ;  /* 0x00000018ff2d7819 */ /* 0x000fe2000001142d */
[----:B------:R-:W-:Y:S01]  /*79b0*/  IMAD R0, R38, R20, RZ ;  /* 0x0000001426007224 */ /* 0x000fe200078e02ff */
[----:B------:R-:W-:Y:S01]  /*79c0*/  SHF.L.U32 R52, R46, 0x10, RZ ;  /* 0x000000102e347819 */ /* 0x000fe200000006ff */
[C---:B------:R-:W-:Y:S01]  /*79d0*/  IMAD R11, R38.reuse, R11, RZ ;  /* 0x0000000b260b7224 */ /* 0x040fe200078e02ff */
[C---:B------:R-:W-:Y:S01]  /*79e0*/  PRMT R50, R47.reuse, 0x8880, RZ ;  /* 0x000088802f327816 */ /* 0x040fe200000000ff */
[C---:B------:R-:W-:Y:S01]  /*79f0*/  IMAD R2, R38.reuse, R21, RZ ;  /* 0x0000001526027224 */ /* 0x040fe200078e02ff */
[----:B------:R-:W-:Y:S01]  /*7a00*/  SHF.R.S32.HI R46, RZ, 0x18, R46 ;  /* 0x00000018ff2e7819 */ /* 0x000fe2000001142e */
[C---:B------:R-:W-:Y:S01]  /*7a10*/  IMAD R20, R38.reuse, R24, RZ ;  /* 0x0000001826147224 */ /* 0x040fe200078e02ff */
[----:B------:R-:W-:Y:S01]  /*7a20*/  SHF.L.U32 R49, R47, 0x10, RZ ;  /* 0x000000102f317819 */ /* 0x000fe200000006ff */
[C---:B------:R-:W-:Y:S01]  /*7a30*/  IMAD R21, R38.reuse, R25, RZ ;  /* 0x0000001926157224 */ /* 0x040fe200078e02ff */
[----:B------:R-:W-:Y:S01]  /*7a40*/  SHF.R.S32.HI R47, RZ, 0x18, R47 ;  /* 0x00000018ff2f7819 */ /* 0x000fe2000001142f */
[----:B------:R-:W-:Y:S01]  /*7a50*/  IMAD R24, R38, R28, RZ ;  /* 0x0000001c26187224 */ /* 0x000fe200078e02ff */
[----:B------:R-:W-:Y:S01]  /*7a60*/  SHF.L.U32 R57, R44, 0x8, RZ ;  /* 0x000000082c397819 */ /* 0x000fe200000006ff */
[----:B------:R-:W-:Y:S01]  /*7a70*/  IMAD R10, R3, R40, R10 ;  /* 0x00000028030a7224 */ /* 0x000fe200078e020a */
[----:B------:R-:W-:Y:S01]  /*7a80*/  SHF.R.S32.HI R44, RZ, 0x18, R44 ;  /* 0x00000018ff2c7819 */ /* 0x000fe2000001142c */
[----:B------:R-:W-:Y:S01]  /*7a90*/  IMAD R12, R38, R12, RZ ;  /* 0x0000000c260c7224 */ /* 0x000fe200078e02ff */
[----:B------:R-:W-:Y:S01]  /*7aa0*/  IADD3 R36, PT, PT, R36, 0x1, RZ ;  /* 0x0000000124247810 */ /* 0x000fe20007ffe0ff */
[C---:B------:R-:W-:Y:S02]  /*7ab0*/  IMAD R25, R38.reuse, R29, RZ ;  /* 0x0000001d26197224 */ /* 0x040fe400078e02ff */
[C---:B------:R-:W-:Y:S01]  /*7ac0*/  IMAD R28, R38.reuse, R32, RZ ;  /* 0x00000020261c7224 */ /* 0x040fe200078e02ff */
[----:B------:R-:W-:Y:S01]  /*7ad0*/  SHF.R.S32.HI R32, RZ, 0x18, R64 ;  /* 0x00000018ff207819 */ /* 0x000fe20000011440 */
[C---:B------:R-:W-:Y:S01]  /*7ae0*/  IMAD R29, R38.reuse, R33, RZ ;  /* 0x00000021261d7224 */ /* 0x040fe200078e02ff */
[----:B------:R-:W-:Y:S01]  /*7af0*/  I2IP.S8.S32.SAT R33, R7, R6, RZ ;  /* 0x0000000607217239 */ /* 0x000fe200000014ff */
[----:B------:R-:W-:Y:S01]  /*7b00*/  IMAD R11, R41, R40, R11 ;  /* 0x00000028290b7224 */ /* 0x000fe200078e020b */
[----:B------:R-:W-:Y:S01]  /*7b10*/  SHF.R.S32.HI R6, RZ, 0x18, R63 ;  /* 0x00000018ff067819 */ /* 0x000fe2000001143f */
[C---:B------:R-:W-:Y:S01]  /*7b20*/  IMAD R13, R38.reuse, R13, RZ ;  /* 0x0000000d260d7224 */ /* 0x040fe200078e02ff */
[----:B------:R-:W-:Y:S01]  /*7b30*/  MOV R7, R62 ;  /* 0x0000003e00077202 */ /* 0x000fe20000000f00 */
[C---:B------:R-:W-:Y:S02]  /*7b40*/  IMAD R14, R38.reuse, R14, RZ ;  /* 0x0000000e260e7224 */ /* 0x040fe400078e02ff */
[C---:B------:R-:W-:Y:S02]  /*7b50*/  IMAD R3, R38.reuse, R22, RZ ;  /* 0x0000001626037224 */ /* 0x040fe400078e02ff */
[----:B------:R-:W-:Y:S02]  /*7b60*/  IMAD R12, R39, R40, R12 ;  /* 0x00000028270c7224 */ /* 0x000fe400078e020c */
[C---:B------:R-:W-:Y:S02]  /*7b70*/  IMAD R22, R38.reuse, R26, RZ ;  /* 0x0000001a26167224 */ /* 0x040fe400078e02ff */
[C---:B------:R-:W-:Y:S02]  /*7b80*/  IMAD R15, R38.reuse, R15, RZ ;  /* 0x0000000f260f7224 */ /* 0x040fe400078e02ff */
[----:B------:R-:W-:Y:S02]  /*7b90*/  IMAD R26, R38, R30, RZ ;  /* 0x0000001e261a7224 */ /* 0x000fe400078e02ff */
[----:B------:R-:W-:Y:S02]  /*7ba0*/  IMAD R13, R32, R40, R13 ;  /* 0x00000028200d7224 */ /* 0x000fe400078e020d */
[C---:B------:R-:W-:Y:S01]  /*7bb0*/  IMAD R30, R38.reuse, R34, RZ ;  /* 0x00000022261e7224 */ /* 0x040fe200078e02ff */
[----:B------:R-:W-:Y:S01]  /*7bc0*/  I2IP.S8.S32.SAT R34, R11, R10, RZ ;  /* 0x0000000a0b227239 */ /* 0x000fe200000014ff */
[----:B------:R-:W-:Y:S01]  /*7bd0*/  IMAD R16, R38, R16, RZ ;  /* 0x0000001026107224 */ /* 0x000fe200078e02ff */
[----:B------:R-:W-:Y:S01]  /*7be0*/  SHF.R.S32.HI R10, RZ, 0x18, R61 ;  /* 0x00000018ff0a7819 */ /* 0x000fe2000001143d */
[----:B------:R-:W-:Y:S01]  /*7bf0*/  IMAD R14, R6, R40, R14 ;  /* 0x00000028060e7224 */ /* 0x000fe200078e020e */
[----:B------:R-:W-:Y:S01]  /*7c00*/  I2IP.S8.S32.SAT R61, R9, R8, R34 ;  /* 0x00000008093d7239 */ /* 0x000fe20000001422 */
[----:B------:R-:W-:Y:S01]  /*7c10*/  IMAD R17, R38, R17, RZ ;  /* 0x0000001126117224 */ /* 0x000fe200078e02ff */
[----:B------:R-:W-:Y:S01]  /*7c20*/  SHF.R.S32.HI R11, RZ, 0x18, R60 ;  /* 0x00000018ff0b7819 */ /* 0x000fe2000001143c */
[----:B------:R-:W-:Y:S01]  /*7c30*/  IMAD R15, R42, R40, R15 ;  /* 0x000000282a0f7224 */ /* 0x000fe200078e020f */
[----:B------:R-:W-:Y:S01]  /*7c40*/  I2IP.S8.S32.SAT R60, R5, R4, R33 ;  /* 0x00000004053c7239 */ /* 0x000fe20000001421 */
[C---:B------:R-:W-:Y:S01]  /*7c50*/  IMAD R18, R38.reuse, R18, RZ ;  /* 0x0000001226127224 */ /* 0x040fe200078e02ff */
[----:B------:R-:W-:Y:S01]  /*7c60*/  SHF.R.S32.HI R5, RZ, 0x18, R58 ;  /* 0x00000018ff057819 */ /* 0x000fe2000001143a */
[----:B------:R-:W-:Y:S01]  /*7c70*/  IMAD R16, R7, R40, R16 ;  /* 0x0000002807107224 */ /* 0x000fe200078e0210 */
[----:B------:R-:W-:Y:S01]  /*7c80*/  I2IP.S8.S32.SAT R14, R15, R14, RZ ;  /* 0x0000000e0f0e7239 */ /* 0x000fe200000014ff */
[----:B------:R-:W-:Y:S01]  /*7c90*/  IMAD R19, R38, R19, RZ ;  /* 0x0000001326137224 */ /* 0x000fe200078e02ff */
[----:B------:R-:W-:Y:S01]  /*7ca0*/  SHF.R.S32.HI R7, RZ, 0x18, R48 ;  /* 0x00000018ff077819 */ /* 0x000fe20000011430 */
[----:B------:R-:W-:Y:S01]  /*7cb0*/  IMAD R17, R10, R40, R17 ;  /* 0x000000280a117224 */ /* 0x000fe200078e0211 */
[----:B------:R-:W-:Y:S01]  /*7cc0*/  I2IP.S8.S32.SAT R62, R13, R12, R14 ;  /* 0x0000000c0d3e7239 */ /* 0x000fe2000000140e */
[-C--:B------:R-:W-:Y:S01]  /*7cd0*/  IMAD R18, R11, R40.reuse, R18 ;  /* 0x000000280b127224 */ /* 0x080fe200078e0212 */
[----:B------:R-:W-:Y:S01]  /*7ce0*/  SHF.R.S32.HI R6, RZ, 0x18, R57 ;  /* 0x00000018ff067819 */ /* 0x000fe20000011439 */
[----:B------:R-:W-:Y:S02]  /*7cf0*/  IMAD.MOV.U32 R4, RZ, RZ, R59 ;  /* 0x000000ffff047224 */ /* 0x000fe400078e003b */
[-C--:B------:R-:W-:Y:S02]  /*7d00*/  IMAD R19, R43, R40.reuse, R19 ;  /* 0x000000282b137224 */ /* 0x080fe400078e0213 */
[----:B------:R-:W-:Y:S01]  /*7d10*/  IMAD R0, R4, R40, R0 ;  /* 0x0000002804007224 */ /* 0x000fe200078e0200 */
[----:B------:R-:W-:Y:S01]  /*7d20*/  MOV R4, R56 ;  /* 0x0000003800047202 */ /* 0x000fe20000000f00 */
[----:B------:R-:W-:Y:S01]  /*7d30*/  IMAD R23, R38, R23, RZ ;  /* 0x0000001726177224 */ /* 0x000fe200078e02ff */
[----:B------:R-:W-:Y:S01]  /*7d40*/  I2IP.S8.S32.SAT R18, R19, R18, RZ ;  /* 0x0000001213127239 */ /* 0x000fe200000014ff */
[-C--:B------:R-:W-:Y:S01]  /*7d50*/  IMAD R2, R5, R40.reuse, R2 ;  /* 0x0000002805027224 */ /* 0x080fe200078e0202 */
[----:B------:R-:W-:Y:S01]  /*7d60*/  SHF.R.S32.HI R5, RZ, 0x18, R55 ;  /* 0x00000018ff057819 */ /* 0x000fe20000011437 */
[----:B------:R-:W-:Y:S01]  /*7d70*/  IMAD R3, R6, R40, R3 ;  /* 0x0000002806037224 */ /* 0x000fe200078e0203 */
[----:B------:R-:W-:Y:S01]  /*7d80*/  I2IP.S8.S32.SAT R63, R17, R16, R18 ;  /* 0x00000010113f7239 */ /* 0x000fe20000001412 */
[-C--:B------:R-:W-:Y:S01]  /*7d90*/  IMAD R23, R44, R40.reuse, R23 ;  /* 0x000000282c177224 */ /* 0x080fe200078e0217 */
[----:B------:R-:W-:Y:S01]  /*7da0*/  SHF.R.S32.HI R6, RZ, 0x18, R54 ;  /* 0x00000018ff067819 */ /* 0x000fe20000011436 */
[-C--:B------:R-:W-:Y:S01]  /*7db0*/  IMAD R20, R4, R40.reuse, R20 ;  /* 0x0000002804147224 */ /* 0x080fe200078e0214 */
[----:B------:R-:W-:Y:S01]  /*7dc0*/  MOV R4, R53 ;  /* 0x0000003500047202 */ /* 0x000fe20000000f00 */
[----:B------:R1:W-:Y:S01]  /*7dd0*/  STS.128 [R69+UR44+0x3200], R60 ;  /* 0x0032003c45007988 */ /* 0x0003e20008000c2c */
[----:B------:R-:W-:Y:S01]  /*7de0*/  IMAD R27, R38, R27, RZ ;  /* 0x0000001b261b7224 */ /* 0x000fe200078e02ff */
[----:B------:R-:W-:Y:S01]  /*7df0*/  I2IP.S8.S32.SAT R3, R23, R3, RZ ;  /* 0x0000000317037239 */ /* 0x000fe200000014ff */
[-C--:B------:R-:W-:Y:S01]  /*7e00*/  IMAD R21, R5, R40.reuse, R21 ;  /* 0x0000002805157224 */ /* 0x080fe200078e0215 */
[----:B------:R-:W-:Y:S01]  /*7e10*/  SHF.R.S32.HI R5, RZ, 0x18, R52 ;  /* 0x00000018ff057819 */ /* 0x000fe20000011434 */
[-C--:B------:R-:W-:Y:S01]  /*7e20*/  IMAD R22, R6, R40.reuse, R22 ;  /* 0x0000002806167224 */ /* 0x080fe200078e0216 */
[----:B------:R-:W-:Y:S01]  /*7e30*/  SHF.R.S32.HI R6, RZ, 0x18, R49 ;  /* 0x00000018ff067819 */ /* 0x000fe20000011431 */
[-C--:B------:R-:W-:Y:S02]  /*7e40*/  IMAD R27, R45, R40.reuse, R27 ;  /* 0x000000282d1b7224 */ /* 0x080fe400078e021b */
[-C--:B------:R-:W-:Y:S01]  /*7e50*/  IMAD R24, R4, R40.reuse, R24 ;  /* 0x0000002804187224 */ /* 0x080fe200078e0218 */
[----:B------:R-:W-:Y:S01]  /*7e60*/  SHF.R.S32.HI R4, RZ, 0x18, R51 ;  /* 0x00000018ff047819 */ /* 0x000fe20000011433 */
[----:B------:R-:W-:Y:S01]  /*7e70*/  IMAD R25, R5, R40, R25 ;  /* 0x0000002805197224 */ /* 0x000fe200078e0219 */
[----:B------:R-:W-:Y:S01]  /*7e80*/  MOV R5, R50 ;  /* 0x0000003200057202 */ /* 0x000fe20000000f00 */
[----:B------:R-:W-:Y:S02]  /*7e90*/  IMAD R31, R38, R31, RZ ;  /* 0x0000001f261f7224 */ /* 0x000fe400078e02ff */
[----:B------:R-:W-:Y:S01]  /*7ea0*/  IMAD R26, R4, R40, R26 ;  /* 0x00000028041a7224 */ /* 0x000fe200078e021a */
[----:B------:R-:W-:Y:S01]  /*7eb0*/  I2IP.S8.S32.SAT R4, R2, R0, R3 ;  /* 0x0000000002047239 */ /* 0x000fe20000001403 */
[-C--:B------:R-:W-:Y:S02]  /*7ec0*/  IMAD R31, R46, R40.reuse, R31 ;  /* 0x000000282e1f7224 */ /* 0x080fe400078e021f */
[----:B------:R-:W-:Y:S01]  /*7ed0*/  IMAD R28, R5, R40, R28 ;  /* 0x00000028051c7224 */ /* 0x000fe200078e021c */
[----:B------:R-:W-:Y:S01]  /*7ee0*/  I2IP.S8.S32.SAT R5, R27, R22, RZ ;  /* 0x000000161b057239 */ /* 0x000fe200000014ff */
[----:B------:R-:W-:Y:S01]  /*7ef0*/  IMAD R29, R6, R40, R29 ;  /* 0x00000028061d7224 */ /* 0x000fe200078e021d */
[----:B------:R-:W-:Y:S01]  /*7f00*/  I2IP.S8.S32.SAT R6, R31, R26, RZ ;  /* 0x0000001a1f067239 */ /* 0x000fe200000014ff */
[----:B------:R-:W-:Y:S01]  /*7f10*/  IMAD R35, R38, R35, RZ ;  /* 0x0000002326237224 */ /* 0x000fe200078e02ff */
[----:B------:R-:W-:Y:S01]  /*7f20*/  I2IP.S8.S32.SAT R5, R21, R20, R5 ;  /* 0x0000001415057239 */ /* 0x000fe20000001405 */
[----:B------:R-:W-:Y:S01]  /*7f30*/  IMAD R30, R7, R40, R30 ;  /* 0x00000028071e7224 */ /* 0x000fe200078e021e */
[----:B------:R-:W-:Y:S01]  /*7f40*/  I2IP.S8.S32.SAT R6, R25, R24, R6 ;  /* 0x0000001819067239 */ /* 0x000fe20000001406 */
[----:B------:R-:W-:Y:S05]  /*7f50*/  IMAD R35, R47, R40, R35 ;  /* 0x000000282f237224 */ /* 0x000fea00078e0223 */
[----:B------:R-:W-:Y:S04]  /*7f60*/  I2IP.S8.S32.SAT R7, R35, R30, RZ ;  /* 0x0000001e23077239 */ /* 0x000fe800000014ff */
[----:B------:R-:W-:Y:S05]  /*7f70*/  I2IP.S8.S32.SAT R7, R29, R28, R7 ;  /* 0x0000001c1d077239 */ /* 0x000fea0000001407 */
        /* <DEDUP_REMOVED lines=10> */
[----:B------:R-:W-:Y:S02]  /*8020*/  UIADD3 UR9, UPT, UPT, UR49, 0x40, URZ ;  /* 0x0000004031097890 */ /* 0x000fe4000fffe0ff */
[----:B------:R-:W-:Y:S01]  /*8030*/  UIADD3 UR8, UPT, UPT, UR44, 0x3200, URZ ;  /* 0x000032002c087890 */ /* 0x000fe2000fffe0ff */
[----:B------:R-:W-:Y:S01]  /*8040*/  UMOV UR10, UR50 ;  /* 0x00000032000a7c82 */ /* 0x000fe20008000000 */
[----:B------:R-:W-:Y:S01]  /*8050*/  UMOV UR11, UR36 ;  /* 0x00000024000b7c82 */ /* 0x000fe20008000000 */
[----:B--2---:R-:W-:Y:S04]  /*8060*/  UIADD3 UR4, UP0, UPT, UR6, 0x680, URZ ;  /* 0x0000068006047890 */ /* 0x004fe8000ff1e0ff */
[----:B------:R-:W-:Y:S09]  /*8070*/  UIADD3.X UR5, UPT, UPT, URZ, UR7, URZ, UP0, !UPT ;  /* 0x00000007ff057290 */ /* 0x000ff200087fe4ff */
[----:B------:R2:W-:Y:S01]  /*8080*/  UTMASTG.3D [UR8], [UR4] ;  /* 0x00000008040073b5 */ /* 0x0005e20008010000 */
[----:B------:R0:W-:Y:S01]  /*8090*/  UTMACMDFLUSH ;  /* 0x00000000000079b7 */ /* 0x0001e20000000000 */
[----:B--2---:R-:W-:Y:S04]  /*80a0*/  DEPBAR.LE SB0, 0x1 ;  /* 0x000080400000791a */ /* 0x004fe80000000000 */
.L_x_124:
[----:B------:R-:W-:Y:S05]  /*80b0*/  BSYNC.RECONVERGENT B0 ;  /* 0x0000000000007941 */ /* 0x000fea0003800200 */
.L_x_123:
[----:B------:R-:W-:Y:S01]  /*80c0*/  R2UR UR4, R76 ;  /* 0x000000004c0472ca */ /* 0x000fe200000e0000 */
[----:B------:R-:W-:Y:S01]  /*80d0*/  BAR.SYNC.DEFER_BLOCKING 0x1, 0x80 ;  /* 0x0042000000007b1d */ /* 0x000fe20000010000 */
[----:B------:R-:W-:Y:S01]  /*80e0*/  ISETP.NE.AND P0, PT, R78, 0x2, PT ;  /* 0x000000024e00780c */ /* 0x000fe20003f05270 */
[----:B------:R-:W-:Y:S01]  /*80f0*/  UISETP.NE.AND UP0, UPT, UR46, URZ, UPT ;  /* 0x000000ff2e00728c */ /* 0x000fe2000bf05270 */
[----:B------:R-:W-:Y:S01]  /*8100*/  ISETP.NE.AND P1, PT, R36, 0x4, PT ;  /* 0x000000042400780c */ /* 0x000fe20003f25270 */
[----:B------:R-:W-:Y:S01]  /*8110*/  UIADD3 UR20, UPT, UPT, UR38, UR63, URZ ;  /* 0x0000003f26147290 */ /* 0x000fe2000fffe0ff */
[----:B------:R-:W-:Y:S02]  /*8120*/  SEL R2, RZ, 0x1, P0 ;  /* 0x00000001ff027807 */ /* 0x000fe40000000000 */
[----:B------:R-:W-:Y:S02]  /*8130*/  SEL R0, RZ, 0x1, P1 ;  /* 0x00000001ff007807 */ /* 0x000fe40000800000 */
[----:B------:R-:W-:Y:S02]  /*8140*/  LOP3.LUT R82, R82, R2, RZ, 0x3c, !PT ;  /* 0x0000000252527212 */ /* 0x000fe400078e3cff */
[----:B------:R-:W-:Y:S01]  /*8150*/  LOP3.LUT R83, R83, R0, RZ, 0x3c, !PT ;  /* 0x0000000053537212 */ /* 0x000fe200078e3cff */
[----:B------:R-:W-:Y:S01]  /*8160*/  UIADD3 UR26, UPT, UPT, UR37, UR4, URZ ;  /* 0x00000004251a7290 */ /* 0x000fe2000fffe0ff */
[----:B------:R-:W-:Y:S02]  /*8170*/  SEL R78, R78, RZ, P0 ;  /* 0x000000ff4e4e7207 */ /* 0x000fe40000000000 */
[----:B------:R-:W-:Y:S01]  /*8180*/  SEL R36, R36, RZ, P1 ;  /* 0x000000ff24247207 */ /* 0x000fe20000800000 */
[----:B------:R-:W-:Y:S01]  /*8190*/  UMOV UR36, UR59 ;  /* 0x0000003b00247c82 */ /* 0x000fe20008000000 */
[----:B------:R-:W-:Y:S07]  /*81a0*/  BRA.U UP0, `(.L_x_125) ;  /* 0xffffffd500787547 */ /* 0x000fee000b83ffff */
[----:B------:R-:W-:Y:S05]  /*81b0*/  EXIT ;  /* 0x000000000000794d */ /* 0x000fea0003800000 */
.L_x_25:
[----:B---3--:R3:W4:Y:S02]  /*81c0*/  SYNCS.PHASECHK.TRANS64.TRYWAIT P0, [R0+URZ+0x1b0], R2 ;  /* 0x0001b002000075a7 */ /* 0x00872400080011ff */
[----:B----4-:R-:W-:Y:S05]  /*81d0*/  @!P0 NANOSLEEP.SYNCS 0x989680 ;  /* 0x009896800000895d */ /* 0x010fea0003900000 */
[----:B------:R-:W4:Y:S02]  /*81e0*/  @!P0 SYNCS.PHASECHK.TRANS64 P0, [R0+URZ+0x1b0], R2 ;  /* 0x0001b002000085a7 */ /* 0x000f2400080010ff */
[----:B----4-:R-:W-:Y:S05]  /*81f0*/  @!P0 BRA `(.L_x_25) ;  /* 0xfffffffc00f08947 */ /* 0x010fea000383ffff */
[----:B------:R-:W-:Y:S05]  /*8200*/  BRA `(.L_x_126) ;  /* 0xffffff9800187947 */ /* 0x000fea000383ffff */
.L_x_28:
[----:B--2---:R-:W-:-:S07]  /*8210*/  MOV R0, UR33 ;  /* 0x0000002100007c02 */ /* 0x004fce0008000f00 */
.L_x_127:
[----:B--2---:R2:W3:Y:S02]  /*8220*/  SYNCS.PHASECHK.TRANS64.TRYWAIT P0, [R0+URZ+0x88], R3 ;  /* 0x00008803000075a7 */ /* 0x0044e400080011ff */
[----:B---3--:R-:W-:Y:S05]  /*8230*/  @!P0 NANOSLEEP.SYNCS 0x989680 ;  /* 0x009896800000895d */ /* 0x008fea0003900000 */
[----:B------:R-:W3:Y:S02]  /*8240*/  @!P0 SYNCS.PHASECHK.TRANS64 P0, [R0+URZ+0x88], R3 ;  /* 0x00008803000085a7 */ /* 0x000ee400080010ff */
[----:B---3--:R-:W-:Y:S05]  /*8250*/  @!P0 BRA `(.L_x_127) ;  /* 0xfffffffc00f08947 */ /* 0x008fea000383ffff */
[----:B------:R-:W-:Y:S05]  /*8260*/  BRA `(.L_x_27) ;  /* 0xffffff9800607947 */ /* 0x000fea000383ffff */
.L_x_35:
[----:B-1----:R-:W-:-:S07]  /*8270*/  MOV R0, UR17 ;  /* 0x0000001100007c02 */ /* 0x002fce0008000f00 */
.L_x_128:
[----:B-1----:R1:W2:Y:S02]  /*8280*/  SYNCS.PHASECHK.TRANS64.TRYWAIT P0, [R0+URZ+0x88], R3 ;  /* 0x00008803000075a7 */ /* 0x0022a400080011ff */
[----:B--2---:R-:W-:Y:S05]  /*8290*/  @!P0 NANOSLEEP.SYNCS 0x989680 ;  /* 0x009896800000895d */ /* 0x004fea0003900000 */
[----:B------:R-:W2:Y:S02]  /*82a0*/  @!P0 SYNCS.PHASECHK.TRANS64 P0, [R0+URZ+0x88], R3 ;  /* 0x00008803000085a7 */ /* 0x000ea400080010ff */
[----:B--2---:R-:W-:Y:S05]  /*82b0*/  @!P0 BRA `(.L_x_128) ;  /* 0xfffffffc00f08947 */ /* 0x004fea000383ffff */
[----:B------:R-:W-:Y:S05]  /*82c0*/  BRA `(.L_x_34) ;  /* 0xffffff9c001c7947 */ /* 0x000fea000383ffff */
.L_x_40:
[----:B-1----:R1:W2:Y:S02]  /*82d0*/  SYNCS.PHASECHK.TRANS64.TRYWAIT P0, [R3+URZ+0x140], R0 ;  /* 0x00014000030075a7 */ /* 0x0022a400080011ff */
[----:B--2---:R-:W-:Y:S05]  /*82e0*/  @!P0 NANOSLEEP.SYNCS 0x989680 ;  /* 0x009896800000895d */ /* 0x004fea0003900000 */
[----:B------:R-:W2:Y:S02]  /*82f0*/  @!P0 SYNCS.PHASECHK.TRANS64 P0, [R3+URZ+0x140], R0 ;  /* 0x00014000030085a7 */ /* 0x000ea400080010ff */
[----:B--2---:R-:W-:Y:S05]  /*8300*/  @!P0 BRA `(.L_x_40) ;  /* 0xfffffffc00f08947 */ /* 0x004fea000383ffff */
[----:B------:R-:W-:Y:S05]  /*8310*/  BRA `(.L_x_129) ;  /* 0xffffff9c00c07947 */ /* 0x000fea000383ffff */
.L_x_44:
[----:B------:R-:W-:-:S07]  /*8320*/  MOV R0, UR4 ;  /* 0x0000000400007c02 */ /* 0x000fce0008000f00 */
.L_x_130:
[----:B-1----:R1:W2:Y:S02]  /*8330*/  SYNCS.PHASECHK.TRANS64.TRYWAIT P0, [R0+URZ], R2 ;  /* 0x00000002000075a7 */ /* 0x0022a400080011ff */
[----:B--2---:R-:W-:Y:S05]  /*8340*/  @!P0 NANOSLEEP.SYNCS 0x989680 ;  /* 0x009896800000895d */ /* 0x004fea0003900000 */
[----:B------:R-:W2:Y:S02]  /*8350*/  @!P0 SYNCS.PHASECHK.TRANS64 P0, [R0+URZ], R2 ;  /* 0x00000002000085a7 */ /* 0x000ea400080010ff */
[----:B--2---:R-:W-:Y:S05]  /*8360*/  @!P0 BRA `(.L_x_130) ;  /* 0xfffffffc00f08947 */ /* 0x004fea000383ffff */
[----:B------:R-:W-:Y:S05]  /*8370*/  BRA `(.L_x_131) ;  /* 0xffffffa400687947 */ /* 0x000fea000383ffff */
.L_x_45:
[----:B------:R-:W-:-:S07]  /*8380*/  MOV R0, UR5 ;  /* 0x0000000500007c02 */ /* 0x000fce0008000f00 */
.L_x_132:
[----:B-1----:R1:W2:Y:S02]  /*8390*/  SYNCS.PHASECHK.TRANS64.TRYWAIT P0, [R0+URZ], R3 ;  /* 0x00000003000075a7 */ /* 0x0022a400080011ff */
[----:B--2---:R-:W-:Y:S05]  /*83a0*/  @!P0 NANOSLEEP.SYNCS 0x989680 ;  /* 0x009896800000895d */ /* 0x004fea0003900000 */
[----:B------:R-:W2:Y:S02]  /*83b0*/  @!P0 SYNCS.PHASECHK.TRANS64 P0, [R0+URZ], R3 ;  /* 0x00000003000085a7 */ /* 0x000ea400080010ff */
[----:B--2---:R-:W-:Y:S05]  /*83c0*/  @!P0 BRA `(.L_x_132) ;  /* 0xfffffffc00f08947 */ /* 0x004fea000383ffff */
[----:B------:R-:W-:Y:S05]  /*83d0*/  BRA `(.L_x_133) ;  /* 0xffffffa400747947 */ /* 0x000fea000383ffff */
.L_x_46:
[----:B------:R-:W-:-:S07]  /*83e0*/  MOV R0, UR5 ;  /* 0x0000000500007c02 */ /* 0x000fce0008000f00 */
.L_x_134:
[----:B-1----:R1:W2:Y:S02]  /*83f0*/  SYNCS.PHASECHK.TRANS64.TRYWAIT P0, [R0+URZ], R3 ;  /* 0x00000003000075a7 */ /* 0x0022a400080011ff */
[----:B--2---:R-:W-:Y:S05]  /*8400*/  @!P0 NANOSLEEP.SYNCS 0x989680 ;  /* 0x009896800000895d */ /* 0x004fea0003900000 */
[----:B------:R-:W2:Y:S02]  /*8410*/  @!P0 SYNCS.PHASECHK.TRANS64 P0, [R0+URZ], R3 ;  /* 0x00000003000085a7 */ /* 0x000ea400080010ff */
[----:B--2---:R-:W-:Y:S05]  /*8420*/  @!P0 BRA `(.L_x_134) ;  /* 0xfffffffc00f08947 */ /* 0x004fea000383ffff */
[----:B------:R-:W-:Y:S05]  /*8430*/  BRA `(.L_x_135) ;  /* 0xffffffa400807947 */ /* 0x000fea000383ffff */
.L_x_47:
[----:B------:R-:W-:-:S07]  /*8440*/  MOV R0, UR5 ;  /* 0x0000000500007c02 */ /* 0x000fce0008000f00 */
.L_x_136:
[----:B-1----:R1:W2:Y:S02]  /*8450*/  SYNCS.PHASECHK.TRANS64.TRYWAIT P0, [R0+URZ], R3 ;  /* 0x00000003000075a7 */ /* 0x0022a400080011ff */
[----:B--2---:R-:W-:Y:S05]  /*8460*/  @!P0 NANOSLEEP.SYNCS 0x989680 ;  /* 0x009896800000895d */ /* 0x004fea0003900000 */
[----:B------:R-:W2:Y:S02]  /*8470*/  @!P0 SYNCS.PHASECHK.TRANS64 P0, [R0+URZ], R3 ;  /* 0x00000003000085a7 */ /* 0x000ea400080010ff */
[----:B--2---:R-:W-:Y:S05]  /*8480*/  @!P0 BRA `(.L_x_136) ;  /* 0xfffffffc00f08947 */ /* 0x004fea000383ffff */
[----:B------:R-:W-:Y:S05]  /*8490*/  BRA `(.L_x_137) ;  /* 0xffffffa4008c7947 */ /* 0x000fea000383ffff */
.L_x_48:
[----:B------:R-:W-:-:S07]  /*84a0*/  MOV R0, UR5 ;  /* 0x0000000500007c02 */ /* 0x000fce0008000f00 */
.L_x_138:
[----:B-1----:R1:W2:Y:S02]  /*84b0*/  SYNCS.PHASECHK.TRANS64.TRYWAIT P0, [R0+URZ], R3 ;  /* 0x00000003000075a7 */ /* 0x0022a400080011ff */
[----:B--2---:R-:W-:Y:S05]  /*84c0*/  @!P0 NANOSLEEP.SYNCS 0x989680 ;  /* 0x009896800000895d */ /* 0x004fea0003900000 */
[----:B------:R-:W2:Y:S02]  /*84d0*/  @!P0 SYNCS.PHASECHK.TRANS64 P0, [R0+URZ], R3 ;  /* 0x00000003000085a7 */ /* 0x000ea400080010ff */
[----:B--2---:R-:W-:Y:S05]  /*84e0*/  @!P0 BRA `(.L_x_138) ;  /* 0xfffffffc00f08947 */ /* 0x004fea000383ffff */
[----:B------:R-:W-:Y:S05]  /*84f0*/  BRA `(.L_x_139) ;  /* 0xffffffa400987947 */ /* 0x000fea000383ffff */
.L_x_49:
[----:B------:R-:W-:-:S07]  /*8500*/  MOV R0, UR5 ;  /* 0x0000000500007c02 */ /* 0x000fce0008000f00 */
.L_x_140:
[----:B-1----:R1:W2:Y:S02]  /*8510*/  SYNCS.PHASECHK.TRANS64.TRYWAIT P0, [R0+URZ], R3 ;  /* 0x00000003000075a7 */ /* 0x0022a400080011ff */
[----:B--2---:R-:W-:Y:S05]  /*8520*/  @!P0 NANOSLEEP.SYNCS 0x989680 ;  /* 0x009896800000895d */ /* 0x004fea0003900000 */
[----:B------:R-:W2:Y:S02]  /*8530*/  @!P0 SYNCS.PHASECHK.TRANS64 P0, [R0+URZ], R3 ;  /* 0x00000003000085a7 */ /* 0x000ea400080010ff */
[----:B--2---:R-:W-:Y:S05]  /*8540*/  @!P0 BRA `(.L_x_140) ;  /* 0xfffffffc00f08947 */ /* 0x004fea000383ffff */
[----:B------:R-:W-:Y:S05]  /*8550*/  BRA `(.L_x_141) ;  /* 0xffffffa400a47947 */ /* 0x000fea000383ffff */
.L_x_50:
[----:B------:R-:W-:-:S07]  /*8560*/  MOV R0, UR5 ;  /* 0x0000000500007c02 */ /* 0x000fce0008000f00 */
.L_x_142:
[----:B-1----:R1:W2:Y:S02]  /*8570*/  SYNCS.PHASECHK.TRANS64.TRYWAIT P0, [R0+URZ], R3 ;  /* 0x00000003000075a7 */ /* 0x0022a400080011ff */
[----:B--2---:R-:W-:Y:S05]  /*8580*/  @!P0 NANOSLEEP.SYNCS 0x989680 ;  /* 0x009896800000895d */ /* 0x004fea0003900000 */
[----:B------:R-:W2:Y:S02]  /*8590*/  @!P0 SYNCS.PHASECHK.TRANS64 P0, [R0+URZ], R3 ;  /* 0x00000003000085a7 */ /* 0x000ea400080010ff */
[----:B--2---:R-:W-:Y:S05]  /*85a0*/  @!P0 BRA `(.L_x_142) ;  /* 0xfffffffc00f08947 */ /* 0x004fea000383ffff */
[----:B------:R-:W-:Y:S05]  /*85b0*/  BRA `(.L_x_143) ;  /* 0xffffffa400b07947 */ /* 0x000fea000383ffff */
.L_x_51:
[----:B------:R-:W-:-:S07]  /*85c0*/  MOV R0, UR5 ;  /* 0x0000000500007c02 */ /* 0x000fce0008000f00 */
.L_x_144:
[----:B-1----:R1:W2:Y:S02]  /*85d0*/  SYNCS.PHASECHK.TRANS64.TRYWAIT P0, [R0+URZ], R3 ;  /* 0x00000003000075a7 */ /* 0x0022a400080011ff */
[----:B--2---:R-:W-:Y:S05]  /*85e0*/  @!P0 NANOSLEEP.SYNCS 0x989680 ;  /* 0x009896800000895d */ /* 0x004fea0003900000 */
[----:B------:R-:W2:Y:S02]  /*85f0*/  @!P0 SYNCS.PHASECHK.TRANS64 P0, [R0+URZ], R3 ;  /* 0x00000003000085a7 */ /* 0x000ea400080010ff */
[----:B--2---:R-:W-:Y:S05]  /*8600*/  @!P0 BRA `(.L_x_144) ;  /* 0xfffffffc00f08947 */ /* 0x004fea000383ffff */
[----:B------:R-:W-:Y:S05]  /*8610*/  BRA `(.L_x_145) ;  /* 0xffffffa400bc7947 */ /* 0x000fea000383ffff */
.L_x_52:
[----:B------:R-:W-:-:S07]  /*8620*/  MOV R0, UR5 ;  /* 0x0000000500007c02 */ /* 0x000fce0008000f00 */
.L_x_146:
[----:B-1----:R1:W2:Y:S02]  /*8630*/  SYNCS.PHASECHK.TRANS64.TRYWAIT P0, [R0+URZ], R3 ;  /* 0x00000003000075a7 */ /* 0x0022a400080011ff */
[----:B--2---:R-:W-:Y:S05]  /*8640*/  @!P0 NANOSLEEP.SYNCS 0x989680 ;  /* 0x009896800000895d */ /* 0x004fea0003900000 */
[----:B------:R-:W2:Y:S02]  /*8650*/  @!P0 SYNCS.PHASECHK.TRANS64 P0, [R0+URZ], R3 ;  /* 0x00000003000085a7 */ /* 0x000ea400080010ff */
[----:B--2---:R-:W-:Y:S05]  /*8660*/  @!P0 BRA `(.L_x_146) ;  /* 0xfffffffc00f08947 */ /* 0x004fea000383ffff */
[----:B------:R-:W-:Y:S05]  /*8670*/  BRA `(.L_x_147) ;  /* 0xffffffa400c87947 */ /* 0x000fea000383ffff */
.L_x_53:
[----:B------:R-:W-:-:S07]  /*8680*/  MOV R0, UR5 ;  /* 0x0000000500007c02 */ /* 0x000fce0008000f00 */
.L_x_148:
[----:B-1----:R1:W2:Y:S02]  /*8690*/  SYNCS.PHASECHK.TRANS64.TRYWAIT P0, [R0+URZ], R3 ;  /* 0x00000003000075a7 */ /* 0x0022a400080011ff */
[----:B--2---:R-:W-:Y:S05]  /*86a0*/  @!P0 NANOSLEEP.SYNCS 0x989680 ;  /* 0x009896800000895d */ /* 0x004fea0003900000 */
[----:B------:R-:W2:Y:S02]  /*86b0*/  @!P0 SYNCS.PHASECHK.TRANS64 P0, [R0+URZ], R3 ;  /* 0x00000003000085a7 */ /* 0x000ea400080010ff */
[----:B--2---:R-:W-:Y:S05]  /*86c0*/  @!P0 BRA `(.L_x_148) ;  /* 0xfffffffc00f08947 */ /* 0x004fea000383ffff */
[----:B------:R-:W-:Y:S05]  /*86d0*/  BRA `(.L_x_149) ;  /* 0xffffffa400d47947 */ /* 0x000fea000383ffff */
.L_x_54:
[----:B------:R-:W-:-:S07]  /*86e0*/  MOV R0, UR5 ;  /* 0x0000000500007c02 */ /* 0x000fce0008000f00 */
.L_x_150:
[----:B-1----:R1:W2:Y:S02]  /*86f0*/  SYNCS.PHASECHK.TRANS64.TRYWAIT P0, [R0+URZ], R3 ;  /* 0x00000003000075a7 */ /* 0x0022a400080011ff */
[----:B--2---:R-:W-:Y:S05]  /*8700*/  @!P0 NANOSLEEP.SYNCS 0x989680 ;  /* 0x009896800000895d */ /* 0x004fea0003900000 */
[----:B------:R-:W2:Y:S02]  /*8710*/  @!P0 SYNCS.PHASECHK.TRANS64 P0, [R0+URZ], R3 ;  /* 0x00000003000085a7 */ /* 0x000ea400080010ff */
[----:B--2---:R-:W-:Y:S05]  /*8720*/  @!P0 BRA `(.L_x_150) ;  /* 0xfffffffc00f08947 */ /* 0x004fea000383ffff */
[----:B------:R-:W-:Y:S05]  /*8730*/  BRA `(.L_x_151) ;  /* 0xffffffa400e07947 */ /* 0x000fea000383ffff */
.L_x_55:
[----:B------:R-:W-:-:S07]  /*8740*/  MOV R0, UR5 ;  /* 0x0000000500007c02 */ /* 0x000fce0008000f00 */
.L_x_152:
[----:B-1----:R1:W2:Y:S02]  /*8750*/  SYNCS.PHASECHK.TRANS64.TRYWAIT P0, [R0+URZ], R3 ;  /* 0x00000003000075a7 */ /* 0x0022a400080011ff */
[----:B--2---:R-:W-:Y:S05]  /*8760*/  @!P0 NANOSLEEP.SYNCS 0x989680 ;  /* 0x009896800000895d */ /* 0x004fea0003900000 */
[----:B------:R-:W2:Y:S02]  /*8770*/  @!P0 SYNCS.PHASECHK.TRANS64 P0, [R0+URZ], R3 ;  /* 0x00000003000085a7 */ /* 0x000ea400080010ff */
[----:B--2---:R-:W-:Y:S05]  /*8780*/  @!P0 BRA `(.L_x_152) ;  /* 0xfffffffc00f08947 */ /* 0x004fea000383ffff */
[----:B------:R-:W-:Y:S05]  /*8790*/  BRA `(.L_x_153) ;  /* 0xffffffa400ec7947 */ /* 0x000fea000383ffff */
.L_x_56:
[----:B------:R-:W-:-:S07]  /*87a0*/  MOV R0, UR5 ;  /* 0x0000000500007c02 */ /* 0x000fce0008000f00 */
.L_x_154:
[----:B-1----:R1:W2:Y:S02]  /*87b0*/  SYNCS.PHASECHK.TRANS64.TRYWAIT P0, [R0+URZ], R3 ;  /* 0x00000003000075a7 */ /* 0x0022a400080011ff */
[----:B--2---:R-:W-:Y:S05]  /*87c0*/  @!P0 NANOSLEEP.SYNCS 0x989680 ;  /* 0x009896800000895d */ /* 0x004fea0003900000 */
[----:B------:R-:W2:Y:S02]  /*87d0*/  @!P0 SYNCS.PHASECHK.TRANS64 P0, [R0+URZ], R3 ;  /* 0x00000003000085a7 */ /* 0x000ea400080010ff */
[----:B--2---:R-:W-:Y:S05]  /*87e0*/  @!P0 BRA `(.L_x_154) ;  /* 0xfffffffc00f08947 */ /* 0x004fea000383ffff */
[----:B------:R-:W-:Y:S05]  /*87f0*/  BRA `(.L_x_155) ;  /* 0xffffffa400f87947 */ /* 0x000fea000383ffff */
.L_x_57:
[----:B------:R-:W-:-:S07]  /*8800*/  MOV R0, UR5 ;  /* 0x0000000500007c02 */ /* 0x000fce0008000f00 */
.L_x_156:
[----:B-1----:R1:W2:Y:S02]  /*8810*/  SYNCS.PHASECHK.TRANS64.TRYWAIT P0, [R0+URZ], R3 ;  /* 0x00000003000075a7 */ /* 0x0022a400080011ff */
[----:B--2---:R-:W-:Y:S05]  /*8820*/  @!P0 NANOSLEEP.SYNCS 0x989680 ;  /* 0x009896800000895d */ /* 0x004fea0003900000 */
[----:B------:R-:W2:Y:S02]  /*8830*/  @!P0 SYNCS.PHASECHK.TRANS64 P0, [R0+URZ], R3 ;  /* 0x00000003000085a7 */ /* 0x000ea400080010ff */
[----:B--2---:R-:W-:Y:S05]  /*8840*/  @!P0 BRA `(.L_x_156) ;  /* 0xfffffffc00f08947 */ /* 0x004fea000383ffff */
[----:B------:R-:W-:Y:S05]  /*8850*/  BRA `(.L_x_157) ;  /* 0xffffffa800047947 */ /* 0x000fea000383ffff */
.L_x_58:
[----:B------:R-:W-:-:S07]  /*8860*/  MOV R0, UR5 ;  /* 0x0000000500007c02 */ /* 0x000fce0008000f00 */
.L_x_158:
[----:B-1----:R1:W2:Y:S02]  /*8870*/  SYNCS.PHASECHK.TRANS64.TRYWAIT P0, [R0+URZ], R3 ;  /* 0x00000003000075a7 */ /* 0x0022a400080011ff */
[----:B--2---:R-:W-:Y:S05]  /*8880*/  @!P0 NANOSLEEP.SYNCS 0x989680 ;  /* 0x009896800000895d */ /* 0x004fea0003900000 */
[----:B------:R-:W2:Y:S02]  /*8890*/  @!P0 SYNCS.PHASECHK.TRANS64 P0, [R0+URZ], R3 ;  /* 0x00000003000085a7 */ /* 0x000ea400080010ff */
[----:B--2---:R-:W-:Y:S05]  /*88a0*/  @!P0 BRA `(.L_x_158) ;  /* 0xfffffffc00f08947 */ /* 0x004fea000383ffff */
[----:B------:R-:W-:Y:S05]  /*88b0*/  BRA `(.L_x_159) ;  /* 0xffffffa800107947 */ /* 0x000fea000383ffff */
.L_x_59:
[----:B------:R-:W-:-:S07]  /*88c0*/  MOV R0, UR5 ;  /* 0x0000000500007c02 */ /* 0x000fce0008000f00 */
.L_x_160:
[----:B-1----:R1:W2:Y:S02]  /*88d0*/  SYNCS.PHASECHK.TRANS64.TRYWAIT P0, [R0+URZ], R3 ;  /* 0x00000003000075a7 */ /* 0x0022a400080011ff */
[----:B--2---:R-:W-:Y:S05]  /*88e0*/  @!P0 NANOSLEEP.SYNCS 0x989680 ;  /* 0x009896800000895d */ /* 0x004fea0003900000 */
[----:B------:R-:W2:Y:S02]  /*88f0*/  @!P0 SYNCS.PHASECHK.TRANS64 P0, [R0+URZ], R3 ;  /* 0x00000003000085a7 */ /* 0x000ea400080010ff */
[----:B--2---:R-:W-:Y:S05]  /*8900*/  @!P0 BRA `(.L_x_160) ;  /* 0xfffffffc00f08947 */ /* 0x004fea000383ffff */
[----:B------:R-:W-:Y:S05]  /*8910*/  BRA `(.L_x_161) ;  /* 0xffffffa8001c7947 */ /* 0x000fea000383ffff */
.L_x_62:
[----:B--2---:R2:W3:Y:S02]  /*8920*/  SYNCS.PHASECHK.TRANS64.TRYWAIT P0, [R2+URZ+0x1a0], R4 ;  /* 0x0001a004020075a7 */ /* 0x0044e400080011ff */
[----:B---3--:R-:W-:Y:S05]  /*8930*/  @!P0 NANOSLEEP.SYNCS 0x989680 ;  /* 0x009896800000895d */ /* 0x008fea0003900000 */
[----:B------:R-:W3:Y:S02]  /*8940*/  @!P0 SYNCS.PHASECHK.TRANS64 P0, [R2+URZ+0x1a0], R4 ;  /* 0x0001a004020085a7 */ /* 0x000ee400080010ff */
[----:B---3--:R-:W-:Y:S05]  /*8950*/  @!P0 BRA `(.L_x_62) ;  /* 0xfffffffc00f08947 */ /* 0x008fea000383ffff */
[----:B------:R-:W-:Y:S05]  /*8960*/  BRA `(.L_x_162) ;  /* 0xffffffa800787947 */ /* 0x000fea000383ffff */
.L_x_63:
[----:B------:R-:W-:-:S07]  /*8970*/  MOV R2, UR4 ;  /* 0x0000000400027c02 */ /* 0x000fce0008000f00 */
.L_x_163:
[----:B--2---:R2:W3:Y:S02]  /*8980*/  SYNCS.PHASECHK.TRANS64.TRYWAIT P0, [R2+URZ+0x150], R5 ;  /* 0x00015005020075a7 */ /* 0x0044e400080011ff */
[----:B---3--:R-:W-:Y:S05]  /*8990*/  @!P0 NANOSLEEP.SYNCS 0x989680 ;  /* 0x009896800000895d */ /* 0x008fea0003900000 */
[----:B------:R-:W3:Y:S02]  /*89a0*/  @!P0 SYNCS.PHASECHK.TRANS64 P0, [R2+URZ+0x150], R5 ;  /* 0x00015005020085a7 */ /* 0x000ee400080010ff */
[----:B---3--:R-:W-:Y:S05]  /*89b0*/  @!P0 BRA `(.L_x_163) ;  /* 0xfffffffc00f08947 */ /* 0x008fea000383ffff */
[----:B------:R-:W-:Y:S05]  /*89c0*/  BRA `(.L_x_164) ;  /* 0xffffffa800887947 */ /* 0x000fea000383ffff */
.L_x_64:
[----:B--2---:R2:W3:Y:S02]  /*89d0*/  SYNCS.PHASECHK.TRANS64.TRYWAIT P1, [R2+URZ+0x140], R4 ;  /* 0x00014004020075a7 */ /* 0x0044e400080211ff */
[----:B---3--:R-:W-:Y:S05]  /*89e0*/  @!P1 NANOSLEEP.SYNCS 0x989680 ;  /* 0x009896800000995d */ /* 0x008fea0003900000 */
[----:B------:R-:W3:Y:S02]  /*89f0*/  @!P1 SYNCS.PHASECHK.TRANS64 P1, [R2+URZ+0x140], R4 ;  /* 0x00014004020095a7 */ /* 0x000ee400080210ff */
[----:B---3--:R-:W-:Y:S05]  /*8a00*/  @!P1 BRA `(.L_x_64) ;  /* 0xfffffffc00f09947 */ /* 0x008fea000383ffff */
[----:B------:R-:W-:Y:S05]  /*8a10*/  BRA `(.L_x_165) ;  /* 0xffffffa800b87947 */ /* 0x000fea000383ffff */
.L_x_67:
[----:B------:R-:W-:-:S07]  /*8a20*/  MOV R0, UR4 ;  /* 0x0000000400007c02 */ /* 0x000fce0008000f00 */
.L_x_166:
[----:B--2---:R2:W3:Y:S02]  /*8a30*/  SYNCS.PHASECHK.TRANS64.TRYWAIT P0, [R0+URZ+0x150], R2 ;  /* 0x00015002000075a7 */ /* 0x0044e400080011ff */
[----:B---3--:R-:W-:Y:S05]  /*8a40*/  @!P0 NANOSLEEP.SYNCS 0x989680 ;  /* 0x009896800000895d */ /* 0x008fea0003900000 */
[----:B------:R-:W3:Y:S02]  /*8a50*/  @!P0 SYNCS.PHASECHK.TRANS64 P0, [R0+URZ+0x150], R2 ;  /* 0x00015002000085a7 */ /* 0x000ee400080010ff */
[----:B---3--:R-:W-:Y:S05]  /*8a60*/  @!P0 BRA `(.L_x_166) ;  /* 0xfffffffc00f08947 */ /* 0x008fea000383ffff */
[----:B------:R-:W-:Y:S05]  /*8a70*/  BRA `(.L_x_66) ;  /* 0xffffffac000c7947 */ /* 0x000fea000383ffff */
.L_x_74:
[----:B-1----:R1:W2:Y:S02]  /*8a80*/  SYNCS.PHASECHK.TRANS64.TRYWAIT P1, [R0+URZ+0x140], R2 ;  /* 0x00014002000075a7 */ /* 0x0022a400080211ff */
[----:B--2---:R-:W-:Y:S05]  /*8a90*/  @!P1 NANOSLEEP.SYNCS 0x989680 ;  /* 0x009896800000995d */ /* 0x004fea0003900000 */
[----:B------:R-:W2:Y:S02]  /*8aa0*/  @!P1 SYNCS.PHASECHK.TRANS64 P1, [R0+URZ+0x140], R2 ;  /* 0x00014002000095a7 */ /* 0x000ea400080210ff */
[----:B--2---:R-:W-:Y:S05]  /*8ab0*/  @!P1 BRA `(.L_x_74) ;  /* 0xfffffffc00f09947 */ /* 0x004fea000383ffff */
[----:B------:R-:W-:Y:S05]  /*8ac0*/  BRA `(.L_x_167) ;  /* 0xffffffb000707947 */ /* 0x000fea000383ffff */
.L_x_75:
[----:B------:R-:W-:-:S07]  /*8ad0*/  MOV R2, UR23 ;  /* 0x0000001700027c02 */ /* 0x000fce0008000f00 */
.L_x_168:
[----:B-1----:R1:W2:Y:S02]  /*8ae0*/  SYNCS.PHASECHK.TRANS64.TRYWAIT P0, [R2+URZ+0x180], R0 ;  /* 0x00018000020075a7 */ /* 0x0022a400080011ff */
[----:B--2---:R-:W-:Y:S05]  /*8af0*/  @!P0 NANOSLEEP.SYNCS 0x989680 ;  /* 0x009896800000895d */ /* 0x004fea0003900000 */
[----:B------:R-:W2:Y:S02]  /*8b00*/  @!P0 SYNCS.PHASECHK.TRANS64 P0, [R2+URZ+0x180], R0 ;  /* 0x00018000020085a7 */ /* 0x000ea400080010ff */
[----:B--2---:R-:W-:Y:S05]  /*8b10*/  @!P0 BRA `(.L_x_168) ;  /* 0xfffffffc00f08947 */ /* 0x004fea000383ffff */
[----:B------:R-:W-:Y:S05]  /*8b20*/  BRA `(.L_x_169) ;  /* 0xffffffb000c07947 */ /* 0x000fea000383ffff */
.L_x_78:
[----:B------:R-:W-:Y:S07]  /*8b30*/  MOV R0, UR5 ;  /* 0x0000000500007c02 */ /* 0x000fee0008000f00 */
.L_x_170:
[----:B-1----:R1:W2:Y:S02]  /*8b40*/  SYNCS.PHASECHK.TRANS64.TRYWAIT P0, [R0+URZ], R2 ;  /* 0x00000002000075a7 */ /* 0x0022a400080011ff */
[----:B--2---:R-:W-:Y:S05]  /*8b50*/  @!P0 NANOSLEEP.SYNCS 0x989680 ;  /* 0x009896800000895d */ /* 0x004fea0003900000 */
[----:B------:R-:W2:Y:S02]  /*8b60*/  @!P0 SYNCS.PHASECHK.TRANS64 P0, [R0+URZ], R2 ;  /* 0x00000002000085a7 */ /* 0x000ea400080010ff */
[----:B--2---:R-:W-:Y:S05]  /*8b70*/  @!P0 BRA `(.L_x_170) ;  /* 0xfffffffc00f08947 */ /* 0x004fea000383ffff */
[----:B------:R-:W-:Y:S05]  /*8b80*/  BRA `(.L_x_77) ;  /* 0xffffffb000dc7947 */ /* 0x000fea000383ffff */
.L_x_81:
[----:B------:R-:W-:-:S07]  /*8b90*/  MOV R0, UR4 ;  /* 0x0000000400007c02 */ /* 0x000fce0008000f00 */
.L_x_171:
[----:B--2---:R2:W4:Y:S02]  /*8ba0*/  SYNCS.PHASECHK.TRANS64.TRYWAIT P0, [R0+URZ], R2 ;  /* 0x00000002000075a7 */ /* 0x00452400080011ff */
[----:B----4-:R-:W-:Y:S05]  /*8bb0*/  @!P0 NANOSLEEP.SYNCS 0x989680 ;  /* 0x009896800000895d */ /* 0x010fea0003900000 */
[----:B------:R-:W4:Y:S02]  /*8bc0*/  @!P0 SYNCS.PHASECHK.TRANS64 P0, [R0+URZ], R2 ;  /* 0x00000002000085a7 */ /* 0x000f2400080010ff */
[----:B----4-:R-:W-:Y:S05]  /*8bd0*/  @!P0 BRA `(.L_x_171) ;  /* 0xfffffffc00f08947 */ /* 0x010fea000383ffff */
[----:B------:R-:W-:Y:S05]  /*8be0*/  BRA `(.L_x_172) ;  /* 0xffffffb400907947 */ /* 0x000fea000383ffff */
.L_x_82:
[----:B------:R-:W-:-:S07]  /*8bf0*/  MOV R0, UR5 ;  /* 0x0000000500007c02 */ /* 0x000fce0008000f00 */
.L_x_173:
[----:B-1----:R1:W2:Y:S02]  /*8c00*/  SYNCS.PHASECHK.TRANS64.TRYWAIT P0, [R0+URZ], R3 ;  /* 0x00000003000075a7 */ /* 0x0022a400080011ff */
[----:B--2---:R-:W-:Y:S05]  /*8c10*/  @!P0 NANOSLEEP.SYNCS 0x989680 ;  /* 0x009896800000895d */ /* 0x004fea0003900000 */
[----:B------:R-:W2:Y:S02]  /*8c20*/  @!P0 SYNCS.PHASECHK.TRANS64 P0, [R0+URZ], R3 ;  /* 0x00000003000085a7 */ /* 0x000ea400080010ff */
[----:B--2---:R-:W-:Y:S05]  /*8c30*/  @!P0 BRA `(.L_x_173) ;  /* 0xfffffffc00f08947 */ /* 0x004fea000383ffff */
[----:B------:R-:W-:Y:S05]  /*8c40*/  BRA `(.L_x_174) ;  /* 0xffffffb4009c7947 */ /* 0x000fea000383ffff */
.L_x_83:
[----:B------:R-:W-:-:S07]  /*8c50*/  MOV R0, UR5 ;  /* 0x0000000500007c02 */ /* 0x000fce0008000f00 */
.L_x_175:
[----:B-1----:R1:W2:Y:S02]  /*8c60*/  SYNCS.PHASECHK.TRANS64.TRYWAIT P0, [R0+URZ], R3 ;  /* 0x00000003000075a7 */ /* 0x0022a400080011ff */
[----:B--2---:R-:W-:Y:S05]  /*8c70*/  @!P0 NANOSLEEP.SYNCS 0x989680 ;  /* 0x009896800000895d */ /* 0x004fea0003900000 */
[----:B------:R-:W2:Y:S02]  /*8c80*/  @!P0 SYNCS.PHASECHK.TRANS64 P0, [R0+URZ], R3 ;  /* 0x00000003000085a7 */ /* 0x000ea400080010ff */
[----:B--2---:R-:W-:Y:S05]  /*8c90*/  @!P0 BRA `(.L_x_175) ;  /* 0xfffffffc00f08947 */ /* 0x004fea000383ffff */
[----:B------:R-:W-:Y:S05]  /*8ca0*/  BRA `(.L_x_176) ;  /* 0xffffffb400a87947 */ /* 0x000fea000383ffff */
.L_x_84:
[----:B-1----:R-:W-:-:S07]  /*8cb0*/  MOV R0, UR4 ;  /* 0x0000000400007c02 */ /* 0x002fce0008000f00 */
.L_x_177:
[----:B-1----:R1:W2:Y:S02]  /*8cc0*/  SYNCS.PHASECHK.TRANS64.TRYWAIT P0, [R0+URZ], R2 ;  /* 0x00000002000075a7 */ /* 0x0022a400080011ff */
[----:B--2---:R-:W-:Y:S05]  /*8cd0*/  @!P0 NANOSLEEP.SYNCS 0x989680 ;  /* 0x009896800000895d */ /* 0x004fea0003900000 */
[----:B------:R-:W2:Y:S02]  /*8ce0*/  @!P0 SYNCS.PHASECHK.TRANS64 P0, [R0+URZ], R2 ;  /* 0x00000002000085a7 */ /* 0x000ea400080010ff */
[----:B--2---:R-:W-:Y:S05]  /*8cf0*/  @!P0 BRA `(.L_x_177) ;  /* 0xfffffffc00f08947 */ /* 0x004fea000383ffff */
[----:B------:R-:W-:Y:S05]  /*8d00*/  BRA `(.L_x_178) ;  /* 0xffffffb400b47947 */ /* 0x000fea000383ffff */
.L_x_89:
[----:B--2---:R2:W3:Y:S02]  /*8d10*/  SYNCS.PHASECHK.TRANS64.TRYWAIT P0, [R8+URZ+0x140], R0 ;  /* 0x00014000080075a7 */ /* 0x0044e400080011ff */
[----:B---3--:R-:W-:Y:S05]  /*8d20*/  @!P0 NANOSLEEP.SYNCS 0x989680 ;  /* 0x009896800000895d */ /* 0x008fea0003900000 */
[----:B------:R-:W3:Y:S02]  /*8d30*/  @!P0 SYNCS.PHASECHK.TRANS64 P0, [R8+URZ+0x140], R0 ;  /* 0x00014000080085a7 */ /* 0x000ee400080010ff */
[----:B---3--:R-:W-:Y:S05]  /*8d40*/  @!P0 BRA `(.L_x_89) ;  /* 0xfffffffc00f08947 */ /* 0x008fea000383ffff */
[----:B------:R-:W-:Y:S05]  /*8d50*/  BRA `(.L_x_179) ;  /* 0xffffffb800e07947 */ /* 0x000fea000383ffff */
.L_x_92:
[----:B--2---:R-:W-:Y:S07]  /*8d60*/  MOV R0, UR21 ;  /* 0x0000001500007c02 */ /* 0x004fee0008000f00 */
.L_x_180:
[----:B--2---:R2:W3:Y:S02]  /*8d70*/  SYNCS.PHASECHK.TRANS64.TRYWAIT P1, [R0+URZ+0x138], R2 ;  /* 0x00013802000075a7 */ /* 0x0044e400080211ff */
[----:B---3--:R-:W-:Y:S05]  /*8d80*/  @!P1 NANOSLEEP.SYNCS 0x989680 ;  /* 0x009896800000995d */ /* 0x008fea0003900000 */
[----:B------:R-:W3:Y:S02]  /*8d90*/  @!P1 SYNCS.PHASECHK.TRANS64 P1, [R0+URZ+0x138], R2 ;  /* 0x00013802000095a7 */ /* 0x000ee400080210ff */
[----:B---3--:R-:W-:Y:S05]  /*8da0*/  @!P1 BRA `(.L_x_180) ;  /* 0xfffffffc00f09947 */ /* 0x008fea000383ffff */
[----:B------:R-:W-:Y:S05]  /*8db0*/  BRA `(.L_x_91) ;  /* 0xffffffc0005c7947 */ /* 0x000fea000383ffff */
.L_x_95:
[----:B--2---:R-:W-:Y:S07]  /*8dc0*/  MOV R0, UR21 ;  /* 0x0000001500007c02 */ /* 0x004fee0008000f00 */
.L_x_181:
[----:B--2---:R2:W3:Y:S02]  /*8dd0*/  SYNCS.PHASECHK.TRANS64.TRYWAIT P0, [R0+URZ+0x120], R4 ;  /* 0x00012004000075a7 */ /* 0x0044e400080011ff */
[----:B---3--:R-:W-:Y:S05]  /*8de0*/  @!P0 NANOSLEEP.SYNCS 0x989680 ;  /* 0x009896800000895d */ /* 0x008fea0003900000 */
[----:B------:R-:W3:Y:S02]  /*8df0*/  @!P0 SYNCS.PHASECHK.TRANS64 P0, [R0+URZ+0x120], R4 ;  /* 0x00012004000085a7 */ /* 0x000ee400080010ff */
[----:B---3--:R-:W-:Y:S05]  /*8e00*/  @!P0 BRA `(.L_x_181) ;  /* 0xfffffffc00f08947 */ /* 0x008fea000383ffff */
[----:B------:R-:W-:Y:S05]  /*8e10*/  BRA `(.L_x_182) ;  /* 0xffffffc000b47947 */ /* 0x000fea000383ffff */
.L_x_96:
[----:B------:R-:W-:Y:S07]  /*8e20*/  MOV R0, UR21 ;  /* 0x0000001500007c02 */ /* 0x000fee0008000f00 */
.L_x_183:
[----:B--2---:R2:W3:Y:S02]  /*8e30*/  SYNCS.PHASECHK.TRANS64.TRYWAIT P0, [R0+URZ+0x128], R4 ;  /* 0x00012804000075a7 */ /* 0x0044e400080011ff */
[----:B---3--:R-:W-:Y:S05]  /*8e40*/  @!P0 NANOSLEEP.SYNCS 0x989680 ;  /* 0x009896800000895d */ /* 0x008fea0003900000 */
[----:B------:R-:W3:Y:S02]  /*8e50*/  @!P0 SYNCS.PHASECHK.TRANS64 P0, [R0+URZ+0x128], R4 ;  /* 0x00012804000085a7 */ /* 0x000ee400080010ff */
[----:B---3--:R-:W-:Y:S05]  /*8e60*/  @!P0 BRA `(.L_x_183) ;  /* 0xfffffffc00f08947 */ /* 0x008fea000383ffff */
[----:B------:R-:W-:Y:S05]  /*8e70*/  BRA `(.L_x_184) ;  /* 0xffffffc000f87947 */ /* 0x000fea000383ffff */
.L_x_98:
[----:B------:R-:W-:-:S07]  /*8e80*/  MOV R0, UR21 ;  /* 0x0000001500007c02 */ /* 0x000fce0008000f00 */
.L_x_185:
[----:B---3--:R3:W4:Y:S02]  /*8e90*/  SYNCS.PHASECHK.TRANS64.TRYWAIT P0, [R0+URZ+0x120], R2 ;  /* 0x00012002000075a7 */ /* 0x00872400080011ff */
[----:B----4-:R-:W-:Y:S05]  /*8ea0*/  @!P0 NANOSLEEP.SYNCS 0x989680 ;  /* 0x009896800000895d */ /* 0x010fea0003900000 */
[----:B------:R-:W4:Y:S02]  /*8eb0*/  @!P0 SYNCS.PHASECHK.TRANS64 P0, [R0+URZ+0x120], R2 ;  /* 0x00012002000085a7 */ /* 0x000f2400080010ff */
[----:B----4-:R-:W-:Y:S05]  /*8ec0*/  @!P0 BRA `(.L_x_185) ;  /* 0xfffffffc00f08947 */ /* 0x010fea000383ffff */
[----:B------:R-:W-:Y:S05]  /*8ed0*/  BRA `(.L_x_186) ;  /* 0xffffffc4006c7947 */ /* 0x000fea000383ffff */
.L_x_100:
[----:B-1----:R1:W2:Y:S02]  /*8ee0*/  SYNCS.PHASECHK.TRANS64.TRYWAIT P0, [R3+URZ+0x140], R0 ;  /* 0x00014000030075a7 */ /* 0x0022a400080011ff */
[----:B--2---:R-:W-:Y:S05]  /*8ef0*/  @!P0 NANOSLEEP.SYNCS 0x989680 ;  /* 0x009896800000895d */ /* 0x004fea0003900000 */
[----:B------:R-:W2:Y:S02]  /*8f00*/  @!P0 SYNCS.PHASECHK.TRANS64 P0, [R3+URZ+0x140], R0 ;  /* 0x00014000030085a7 */ /* 0x000ea400080010ff */
[----:B--2---:R-:W-:Y:S05]  /*8f10*/  @!P0 BRA `(.L_x_100) ;  /* 0xfffffffc00f08947 */ /* 0x004fea000383ffff */
[----:B------:R-:W-:Y:S05]  /*8f20*/  BRA `(.L_x_187) ;  /* 0xffffffc8002c7947 */ /* 0x000fea000383ffff */
.L_x_111:
[----:B-1----:R1:W2:Y:S02]  /*8f30*/  SYNCS.PHASECHK.TRANS64.TRYWAIT P1, [R3+URZ+0x110], R0 ;  /* 0x00011000030075a7 */ /* 0x0022a400080211ff */
[----:B--2---:R-:W-:Y:S05]  /*8f40*/  @!P1 NANOSLEEP.SYNCS 0x989680 ;  /* 0x009896800000995d */ /* 0x004fea0003900000 */
[----:B------:R-:W2:Y:S02]  /*8f50*/  @!P1 SYNCS.PHASECHK.TRANS64 P1, [R3+URZ+0x110], R0 ;  /* 0x00011000030095a7 */ /* 0x000ea400080210ff */
[----:B--2---:R-:W-:Y:S05]  /*8f60*/  @!P1 BRA `(.L_x_111) ;  /* 0xfffffffc00f09947 */ /* 0x004fea000383ffff */
[----:B------:R-:W-:Y:S05]  /*8f70*/  BRA `(.L_x_110) ;  /* 0xffffffd4009c7947 */ /* 0x000fea000383ffff */
.L_x_113:
[----:B-1----:R1:W2:Y:S02]  /*8f80*/  SYNCS.PHASECHK.TRANS64.TRYWAIT P0, [R43+URZ+0x160], R4 ;  /* 0x000160042b0075a7 */ /* 0x0022a400080011ff */
[----:B--2---:R-:W-:Y:S05]  /*8f90*/  @!P0 NANOSLEEP.SYNCS 0x989680 ;  /* 0x009896800000895d */ /* 0x004fea0003900000 */
[----:B------:R-:W2:Y:S02]  /*8fa0*/  @!P0 SYNCS.PHASECHK.TRANS64 P0, [R43+URZ+0x160], R4 ;  /* 0x000160042b0085a7 */ /* 0x000ea400080010ff */
[----:B--2---:R-:W-:Y:S05]  /*8fb0*/  @!P0 BRA `(.L_x_113) ;  /* 0xfffffffc00f08947 */ /* 0x004fea000383ffff */
[----:B------:R-:W-:Y:S05]  /*8fc0*/  BRA `(.L_x_112) ;  /* 0xffffffd400f07947 */ /* 0x000fea000383ffff */
.L_x_121:
[----:B--2---:R2:W3:Y:S02]  /*8fd0*/  SYNCS.PHASECHK.TRANS64.TRYWAIT P0, [R3+URZ+0x110], R0 ;  /* 0x00011000030075a7 */ /* 0x0044e400080011ff */
[----:B---3--:R-:W-:Y:S05]  /*8fe0*/  @!P0 NANOSLEEP.SYNCS 0x989680 ;  /* 0x009896800000895d */ /* 0x008fea0003900000 */
[----:B------:R-:W3:Y:S02]  /*8ff0*/  @!P0 SYNCS.PHASECHK.TRANS64 P0, [R3+URZ+0x110], R0 ;  /* 0x00011000030085a7 */ /* 0x000ee400080010ff */
[----:B---3--:R-:W-:Y:S05]  /*9000*/  @!P0 BRA `(.L_x_121) ;  /* 0xfffffffc00f08947 */ /* 0x008fea000383ffff */
[----:B------:R-:W-:Y:S05]  /*9010*/  BRA `(.L_x_120) ;  /* 0xffffffe000e47947 */ /* 0x000fea000383ffff */
        .weak           $__internal_0_$__cuda_sm10x_tcgen05_guardrail_trap_col_being_dealloced_not_returned_by_alloc
        .type           $__internal_0_$__cuda_sm10x_tcgen05_guardrail_trap_col_being_dealloced_not_returned_by_alloc,@function
        .size           $__internal_0_$__cuda_sm10x_tcgen05_guardrail_trap_col_being_dealloced_not_returned_by_alloc,($__internal_1_$__cuda_sm10x_tcgen05_guardrail_trap_phase_invalid_during_alloc - $__internal_0_$__cuda_sm10x_tcgen05_guardrail_trap_col_being_dealloced_not_returned_by_alloc)
$__internal_0_$__cuda_sm10x_tcgen05_guardrail_trap_col_being_dealloced_not_returned_by_alloc:
[----:B------:R-:W-:Y:S05]  /*9020*/  BPT.TRAP 0x1 ;  /* 0x000000040000795c */ /* 0x000fea0000300000 */
[----:B------:R-:W-:-:S04]  /*9030*/  HFMA2 R3, -RZ, RZ, 0, 0 ;  /* 0x00000000ff037431 */ /* 0x000fc800000001ff */
[----:B------:R-:W-:Y:S05]  /*9040*/  RET.REL.NODEC R2 `(_ZN7cutlass13device_kernelINS_4gemm6kernel13GemmUniversalIN4cute5tupleIJiiiiEEENS1_10collective13CollectiveMmaINS1_35MainloopSm100TmaUmmaWarpSpecializedILi17ELi2ELi4ENS5_IJNS4_1CILi4EEENSA_ILi1EEESC_EEEEENS5_IJNSA_ILi64EEENSA_ILi128EEESF_EEEaNS5_IJlSC_lEEEaSI_NS4_8TiledMMAINS4_8MMA_AtomIJNS4_15SM100_MMA_S8_SSIaaiLi64ELi128ELNS4_4UMMA5MajorE0ELSN_0ELNSM_8SaturateE0EEEEEENS4_6LayoutINS5_IJSC_SC_SC_EEENS5_IJNSA_ILi0EEEST_ST_EEEEENS5_IJNS4_10UnderscoreESW_SW_EEEEENS4_13SM90_TMA_LOADENS4_14ComposedLayoutINS4_7SwizzleILi2ELi4ELi3EEENS4_18smem_ptr_flag_bitsILi8EEENSR_INS5_IJNSA_ILi8EEESF_EEENS5_IJSF_SC_EEEEEEEvNS4_8identityENS4_23SM90_TMA_LOAD_MULTICASTES19_vS1A_EENS_8epilogue10collective18CollectiveEpilogueINS1D_23Sm100TmaWarpSpecializedILi2ELi2ELi32ELb0ELb0EEEJSH_NS5_IJNSR_ISF_SC_EES1I_EEEaSI_aSI_NS1D_6fusion15FusionCallbacksIS1H_NS1K_17LinearCombinationIaiaiLNS_15FloatRoundStyleE2EEESH_S1J_JEEENS4_5SM1004TMEM4LOAD26SM100_TMEM_LOAD_16dp32b32xESZ_S19_NS4_39AutoVectorizingCopyWithAssumedAlignmentILi128EEENS4_14SM90_TMA_STOREES19_S1V_S1V_EEEvvEEEEvNT_6ParamsE) ;  /* 0xffffff6c02ec7950 */ /* 0x000fea0003c3ffff */
        .weak           $__internal_1_$__cuda_sm10x_tcgen05_guardrail_trap_phase_invalid_during_alloc
        .type           $__internal_1_$__cuda_sm10x_tcgen05_guardrail_trap_phase_invalid_during_alloc,@function
        .size           $__internal_1_$__cuda_sm10x_tcgen05_guardrail_trap_phase_invalid_during_alloc,($__internal_2_$__cuda_sm10x_tcgen05_guardrail_trap_unallocated_columns_being_dealloced - $__internal_1_$__cuda_sm10x_tcgen05_guardrail_trap_phase_invalid_during_alloc)
$__internal_1_$__cuda_sm10x_tcgen05_guardrail_trap_phase_invalid_during_alloc:
[----:B------:R-:W-:Y:S05]  /*9050*/  BPT.TRAP 0x1 ;  /* 0x000000040000795c */ /* 0x000fea0000300000 */
[----:B------:R-:W-:-:S04]  /*9060*/  MOV R5, 0x0 ;  /* 0x0000000000057802 */ /* 0x000fc80000000f00 */
[----:B------:R-:W-:Y:S05]  /*9070*/  RET.REL.NODEC R4 `(_ZN7cutlass13device_kernelINS_4gemm6kernel13GemmUniversalIN4cute5tupleIJiiiiEEENS1_10collective13CollectiveMmaINS1_35MainloopSm100TmaUmmaWarpSpecializedILi17ELi2ELi4ENS5_IJNS4_1CILi4EEENSA_ILi1EEESC_EEEEENS5_IJNSA_ILi64EEENSA_ILi128EEESF_EEEaNS5_IJlSC_lEEEaSI_NS4_8TiledMMAINS4_8MMA_AtomIJNS4_15SM100_MMA_S8_SSIaaiLi64ELi128ELNS4_4UMMA5MajorE0ELSN_0ELNSM_8SaturateE0EEEEEENS4_6LayoutINS5_IJSC_SC_SC_EEENS5_IJNSA_ILi0EEEST_ST_EEEEENS5_IJNS4_10UnderscoreESW_SW_EEEEENS4_13SM90_TMA_LOADENS4_14ComposedLayoutINS4_7SwizzleILi2ELi4ELi3EEENS4_18smem_ptr_flag_bitsILi8EEENSR_INS5_IJNSA_ILi8EEESF_EEENS5_IJSF_SC_EEEEEEEvNS4_8identityENS4_23SM90_TMA_LOAD_MULTICASTES19_vS1A_EENS_8epilogue10collective18CollectiveEpilogueINS1D_23Sm100TmaWarpSpecializedILi2ELi2ELi32ELb0ELb0EEEJSH_NS5_IJNSR_ISF_SC_EES1I_EEEaSI_aSI_NS1D_6fusion15FusionCallbacksIS1H_NS1K_17LinearCombinationIaiaiLNS_15FloatRoundStyleE2EEESH_S1J_JEEENS4_5SM1004TMEM4LOAD26SM100_TMEM_LOAD_16dp32b32xESZ_S19_NS4_39AutoVectorizingCopyWithAssumedAlignmentILi128EEENS4_14SM90_TMA_STOREES19_S1V_S1V_EEEvvEEEEvNT_6ParamsE) ;  /* 0xffffff6c04e07950 */ /* 0x000fea0003c3ffff */
        .weak           $__internal_2_$__cuda_sm10x_tcgen05_guardrail_trap_unallocated_columns_being_dealloced
        .type           $__internal_2_$__cuda_sm10x_tcgen05_guardrail_trap_unallocated_columns_being_dealloced,@function
        .size           $__internal_2_$__cuda_sm10x_tcgen05_guardrail_trap_unallocated_columns_being_dealloced,(.L_x_189 - $__internal_2_$__cuda_sm10x_tcgen05_guardrail_trap_unallocated_columns_being_dealloced)
$__internal_2_$__cuda_sm10x_tcgen05_guardrail_trap_unallocated_columns_being_dealloced:
[----:B------:R-:W-:Y:S05]  /*9080*/  BPT.TRAP 0x1 ;  /* 0x000000040000795c */ /* 0x000fea0000300000 */
[----:B------:R-:W-:-:S04]  /*9090*/  HFMA2 R3, -RZ, RZ, 0, 0 ;  /* 0x00000000ff037431 */ /* 0x000fc800000001ff */
[----:B------:R-:W-:Y:S05]  /*90a0*/  RET.REL.NODEC R2 `(_ZN7cutlass13device_kernelINS_4gemm6kernel13GemmUniversalIN4cute5tupleIJiiiiEEENS1_10collective13CollectiveMmaINS1_35MainloopSm100TmaUmmaWarpSpecializedILi17ELi2ELi4ENS5_IJNS4_1CILi4EEENSA_ILi1EEESC_EEEEENS5_IJNSA_ILi64EEENSA_ILi128EEESF_EEEaNS5_IJlSC_lEEEaSI_NS4_8TiledMMAINS4_8MMA_AtomIJNS4_15SM100_MMA_S8_SSIaaiLi64ELi128ELNS4_4UMMA5MajorE0ELSN_0ELNSM_8SaturateE0EEEEEENS4_6LayoutINS5_IJSC_SC_SC_EEENS5_IJNSA_ILi0EEEST_ST_EEEEENS5_IJNS4_10UnderscoreESW_SW_EEEEENS4_13SM90_TMA_LOADENS4_14ComposedLayoutINS4_7SwizzleILi2ELi4ELi3EEENS4_18smem_ptr_flag_bitsILi8EEENSR_INS5_IJNSA_ILi8EEESF_EEENS5_IJSF_SC_EEEEEEEvNS4_8identityENS4_23SM90_TMA_LOAD_MULTICASTES19_vS1A_EENS_8epilogue10collective18CollectiveEpilogueINS1D_23Sm100TmaWarpSpecializedILi2ELi2ELi32ELb0ELb0EEEJSH_NS5_IJNSR_ISF_SC_EES1I_EEEaSI_aSI_NS1D_6fusion15FusionCallbacksIS1H_NS1K_17LinearCombinationIaiaiLNS_15FloatRoundStyleE2EEESH_S1J_JEEENS4_5SM1004TMEM4LOAD26SM100_TMEM_LOAD_16dp32b32xESZ_S19_NS4_39AutoVectorizingCopyWithAssumedAlignmentILi128EEENS4_14SM90_TMA_STOREES19_S1V_S1V_EEEvvEEEEvNT_6ParamsE) ;  /* 0xffffff6c02d47950 */ /* 0x000fea0003c3ffff */
.L_x_188:
[----:B------:R-:W-:-:S00]  /*90b0*/  BRA `(.L_x_188) ;  /* 0xfffffffc00fc7947 */ /* 0x000fc0000383ffff */
[----:B------:R-:W-:-:S00]  /*90c0*/  NOP ;  /* 0x0000000000007918 */ /* 0x000fc00000000000 */
        /* <DEDUP_REMOVED lines=11> */
.L_x_189:


//--------------------- .nv.global.init           --------------------------
	.section	.nv.global.init,"aw",@progbits
.nv.global.init:
	.type		$str$27,@object
	.size		$str$27,($str$28 - $str$27)
$str$27:
        /*0000*/ 	.byte	0x28, 0x61, 0x64, 0x64, 0x72, 0x65, 0x73, 0x73, 0x20, 0x26, 0x20, 0x6d, 0x61, 0x73, 0x6b, 0x29
        /*0010*/ 	.byte	0x20, 0x3d, 0x3d, 0x20, 0x30, 0x00
	.type		$str$28,@object
	.size		$str$28,($str$26 - $str$28)
$str$28:
        /*0016*/ 	.byte	0x2f, 0x74, 0x6d, 0x70, 0x2f, 0x63, 0x75, 0x74, 0x6c, 0x61, 0x73, 0x73, 0x5f, 0x73, 0x77, 0x65
        /*0026*/ 	.byte	0x65, 0x70, 0x5f, 0x73, 0x72, 0x63, 0x2f, 0x69, 0x6e, 0x63, 0x6c, 0x75, 0x64, 0x65, 0x2f, 0x63
        /*0036*/ 	.byte	0x75, 0x74, 0x65, 0x2f, 0x70, 0x6f, 0x69, 0x6e, 0x74, 0x65, 0x72, 0x5f, 0x66, 0x6c, 0x61, 0x67
        /*0046*/ 	.byte	0x67, 0x65, 0x64, 0x2e, 0x68, 0x70, 0x70, 0x00
	.type		$str$26,@object
	.size		$str$26,($str$25 - $str$26)
$str$26:
        /*004e*/ 	.byte	0x2f, 0x74, 0x6d, 0x70, 0x2f, 0x63, 0x75, 0x74, 0x6c, 0x61, 0x73, 0x73, 0x5f, 0x73, 0x77, 0x65
        /*005e*/ 	.byte	0x65, 0x70, 0x5f, 0x73, 0x72, 0x63, 0x2f, 0x69, 0x6e, 0x63, 0x6c, 0x75, 0x64, 0x65, 0x2f, 0x63
        /*006e*/ 	.byte	0x75, 0x74, 0x65, 0x2f, 0x61, 0x74, 0x6f, 0x6d, 0x2f, 0x63, 0x6f, 0x70, 0x79, 0x5f, 0x74, 0x72
        /*007e*/ 	.byte	0x61, 0x69, 0x74, 0x73, 0x5f, 0x73, 0x6d, 0x31, 0x30, 0x30, 0x2e, 0x68, 0x70, 0x70, 0x00
	.type		$str$25,@object
	.size		$str$25,(__unnamed_1 - $str$25)
$str$25:
        /*008d*/ 	.byte	0x28, 0x28, 0x75, 0x69, 0x6e, 0x74, 0x33, 0x32, 0x5f, 0x74, 0x28, 0x74, 0x68, 0x72, 0x65, 0x61
        /*009d*/ 	.byte	0x64, 0x49, 0x64, 0x78, 0x2e, 0x78, 0x29, 0x20, 0x2f, 0x20, 0x33, 0x32, 0x29, 0x20, 0x25, 0x20
        /*00ad*/ 	.byte	0x34, 0x29, 0x20, 0x3d, 0x3d, 0x20, 0x28, 0x28, 0x28, 0x74, 0x6d, 0x65, 0x6d, 0x5f, 0x61, 0x64
        /*00bd*/ 	.byte	0x64, 0x72, 0x20, 0x3e, 0x3e, 0x20, 0x31, 0x36, 0x29, 0x20, 0x2f, 0x20, 0x33, 0x32, 0x29, 0x20
        /*00cd*/ 	.byte	0x25, 0x20, 0x34, 0x29, 0x00
	.type		__unnamed_1,@object
	.size		__unnamed_1,(__unnamed_2 - __unnamed_1)
__unnamed_1:
        /*00d2*/ 	.byte	0x61, 0x75, 0x74, 0x6f, 0x20, 0x63, 0x75, 0x74, 0x65, 0x3a, 0x3a, 0x61, 0x73, 0x5f, 0x70, 0x6f
        /* <DEDUP_REMOVED lines=24> */
        /*0262*/ 	.byte	0x00
	.type		__unnamed_2,@object
	.size		__unnamed_2,(.L_2 - __unnamed_2)
__unnamed_2:
        /* <DEDUP_REMOVED lines=41> */
.L_2:


//--------------------- .nv.shared._ZN7cutlass13device_kernelINS_4gemm6kernel13GemmUniversalIN4cute5tupleIJiiiiEEENS1_10collective13CollectiveMmaINS1_35MainloopSm100TmaUmmaWarpSpecializedILi17ELi2ELi4ENS5_IJNS4_1CILi4EEENSA_ILi1EEESC_EEEEENS5_IJNSA_ILi64EEENSA_ILi128EEESF_EEEaNS5_IJlSC_lEEEaSI_NS4_8TiledMMAINS4_8MMA_AtomIJNS4_15SM100_MMA_S8_SSIaaiLi64ELi128ELNS4_4UMMA5MajorE0ELSN_0ELNSM_8SaturateE0EEEEEENS4_6LayoutINS5_IJSC_SC_SC_EEENS5_IJNSA_ILi0EEEST_ST_EEEEENS5_IJNS4_10UnderscoreESW_SW_EEEEENS4_13SM90_TMA_LOADENS4_14ComposedLayoutINS4_7SwizzleILi2ELi4ELi3EEENS4_18smem_ptr_flag_bitsILi8EEENSR_INS5_IJNSA_ILi8EEESF_EEENS5_IJSF_SC_EEEEEEEvNS4_8identityENS4_23SM90_TMA_LOAD_MULTICASTES19_vS1A_EENS_8epilogue10collective18CollectiveEpilogueINS1D_23Sm100TmaWarpSpecializedILi2ELi2ELi32ELb0ELb0EEEJSH_NS5_IJNSR_ISF_SC_EES1I_EEEaSI_aSI_NS1D_6fusion15FusionCallbacksIS1H_NS1K_17LinearCombinationIaiaiLNS_15FloatRoundStyleE2EEESH_S1J_JEEENS4_5SM1004TMEM4LOAD26SM100_TMEM_LOAD_16dp32b32xESZ_S19_NS4_39AutoVectorizingCopyWithAssumedAlignmentILi128EEENS4_14SM90_TMA_STOREES19_S1V_S1V_EEEvvEEEEvNT_6ParamsE --------------------------
	.section	.nv.shared._ZN7cutlass13device_kernelINS_4gemm6kernel13GemmUniversalIN4cute5tupleIJiiiiEEENS1_10collective13CollectiveMmaINS1_35MainloopSm100TmaUmmaWarpSpecializedILi17ELi2ELi4ENS5_IJNS4_1CILi4EEENSA_ILi1EEESC_EEEEENS5_IJNSA_ILi64EEENSA_ILi128EEESF_EEEaNS5_IJlSC_lEEEaSI_NS4_8TiledMMAINS4_8MMA_AtomIJNS4_15SM100_MMA_S8_SSIaaiLi64ELi128ELNS4_4UMMA5MajorE0ELSN_0ELNSM_8SaturateE0EEEEEENS4_6LayoutINS5_IJSC_SC_SC_EEENS5_IJNSA_ILi0EEEST_ST_EEEEENS5_IJNS4_10UnderscoreESW_SW_EEEEENS4_13SM90_TMA_LOADENS4_14ComposedLayoutINS4_7SwizzleILi2ELi4ELi3EEENS4_18smem_ptr_flag_bitsILi8EEENSR_INS5_IJNSA_ILi8EEESF_EEENS5_IJSF_SC_EEEEEEEvNS4_8identityENS4_23SM90_TMA_LOAD_MULTICASTES19_vS1A_EENS_8epilogue10collective18CollectiveEpilogueINS1D_23Sm100TmaWarpSpecializedILi2ELi2ELi32ELb0ELb0EEEJSH_NS5_IJNSR_ISF_SC_EES1I_EEEaSI_aSI_NS1D_6fusion15FusionCallbacksIS1H_NS1K_17LinearCombinationIaiaiLNS_15FloatRoundStyleE2EEESH_S1J_JEEENS4_5SM1004TMEM4LOAD26SM100_TMEM_LOAD_16dp32b32xESZ_S19_NS4_39AutoVectorizingCopyWithAssumedAlignmentILi128EEENS4_14SM90_TMA_STOREES19_S1V_S1V_EEEvvEEEEvNT_6ParamsE,"aw",@nobits
	.sectionflags	@""
	.align	16
	.zero		1024


//--------------------- .nv.shared.reserved.0     --------------------------
	.section	.nv.shared.reserved.0,"aw",@nobits
	.weak		__nv_reservedSMEM_offset_0_alias
	.size		__nv_reservedSMEM_offset_0_alias, 0, 64
	.other		__nv_reservedSMEM_offset_0_alias,@"STO_CUDA_RESERVED_SHARED STV_DEFAULT"
__nv_reservedSMEM_offset_0_alias:
	.zero		0
.nv.shared.reserved.0:
	.zero		64
	.weak		__nv_reservedSMEM_tcgen05_partition
	.type		__nv_reservedSMEM_tcgen05_partition,@object
	.size		__nv_reservedSMEM_tcgen05_partition,(.L_0 - __nv_reservedSMEM_tcgen05_partition)
__nv_reservedSMEM_tcgen05_partition:
	.zero		32
.L_0:


//--------------------- .nv.global                --------------------------
	.section	.nv.global,"aw",@nobits
.nv.global:
	.type		_ZN40_INTERNAL_cf12db9d_4_k_cu_7adba0cb_302214cute1_E,@object
	.size		_ZN40_INTERNAL_cf12db9d_4_k_cu_7adba0cb_302214cute1_E,(_ZN40_INTERNAL_cf12db9d_4_k_cu_7adba0cb_302214cuda3std3__45__cpo6cbeginE - _ZN40_INTERNAL_cf12db9d_4_k_cu_7adba0cb_302214cute1_E)
_ZN40_INTERNAL_cf12db9d_4_k_cu_7adba0cb_302214cute1_E:
	.zero		1
	.type		_ZN40_INTERNAL_cf12db9d_4_k_cu_7adba0cb_302214cuda3std3__45__cpo6cbeginE,@object
	.size		_ZN40_INTERNAL_cf12db9d_4_k_cu_7adba0cb_302214cuda3std3__45__cpo6cbeginE,(_ZN40_INTERNAL_cf12db9d_4_k_cu_7adba0cb_302214cuda3std3__48in_placeE - _ZN40_INTERNAL_cf12db9d_4_k_cu_7adba0cb_302214cuda3std3__45__cpo6cbeginE)
_ZN40_INTERNAL_cf12db9d_4_k_cu_7adba0cb_302214cuda3std3__45__cpo6cbeginE:
	.zero		1
	.type		_ZN40_INTERNAL_cf12db9d_4_k_cu_7adba0cb_302214cuda3std3__48in_placeE,@object
	.size		_ZN40_INTERNAL_cf12db9d_4_k_cu_7adba0cb_302214cuda3std3__48in_placeE,(_ZN40_INTERNAL_cf12db9d_4_k_cu_7adba0cb_302214cuda3std6ranges3__45__cpo9iter_moveE - _ZN40_INTERNAL_cf12db9d_4_k_cu_7adba0cb_302214cuda3std3__48in_placeE)
_ZN40_INTERNAL_cf12db9d_4_k_cu_7adba0cb_302214cuda3std3__48in_placeE:
	.zero		1
	.type		_ZN40_INTERNAL_cf12db9d_4_k_cu_7adba0cb_302214cuda3std6ranges3__45__cpo9iter_moveE,@object
	.size		_ZN40_INTERNAL_cf12db9d_4_k_cu_7adba0cb_302214cuda3std6ranges3__45__cpo9iter_moveE,(_ZN40_INTERNAL_cf12db9d_4_k_cu_7adba0cb_302214cuda3std3__45__cpo5beginE - _ZN40_INTERNAL_cf12db9d_4_k_cu_7adba0cb_302214cuda3std6ranges3__45__cpo9iter_moveE)
_ZN40_INTERNAL_cf12db9d_4_k_cu_7adba0cb_302214cuda3std6ranges3__45__cpo9iter_moveE:
	.zero		1
	.type		_ZN40_INTERNAL_cf12db9d_4_k_cu_7adba0cb_302214cuda3std3__45__cpo5beginE,@object
	.size		_ZN40_INTERNAL_cf12db9d_4_k_cu_7adba0cb_302214cuda3std3__45__cpo5beginE,(_ZN40_INTERNAL_cf12db9d_4_k_cu_7adba0cb_302214cuda3std3__442_GLOBAL__N__cf12db9d_4_k_cu_7adba0cb_302216ignoreE - _ZN40_INTERNAL_cf12db9d_4_k_cu_7adba0cb_302214cuda3std3__45__cpo5beginE)
_ZN40_INTERNAL_cf12db9d_4_k_cu_7adba0cb_302214cuda3std3__45__cpo5beginE:
	.zero		1
	.type		_ZN40_INTERNAL_cf12db9d_4_k_cu_7adba0cb_302214cuda3std3__442_GLOBAL__N__cf12db9d_4_k_cu_7adba0cb_302216ignoreE,@object
	.size		_ZN40_INTERNAL_cf12db9d_4_k_cu_7adba0cb_302214cuda3std3__442_GLOBAL__N__cf12db9d_4_k_cu_7adba0cb_302216ignoreE,(_ZN40_INTERNAL_cf12db9d_4_k_cu_7adba0cb_302214cute7productE - _ZN40_INTERNAL_cf12db9d_4_k_cu_7adba0cb_302214cuda3std3__442_GLOBAL__N__cf12db9d_4_k_cu_7adba0cb_302216ignoreE)
_ZN40_INTERNAL_cf12db9d_4_k_cu_7adba0cb_302214cuda3std3__442_GLOBAL__N__cf12db9d_4_k_cu_7adba0cb_302216ignoreE:
	.zero		1
	.type		_ZN40_INTERNAL_cf12db9d_4_k_cu_7adba0cb_302214cute7productE,@object
	.size		_ZN40_INTERNAL_cf12db9d_4_k_cu_7adba0cb_302214cute7productE,(_ZN40_INTERNAL_cf12db9d_4_k_cu_7adba0cb_302214cuda3std3__45__cpo3endE - _ZN40_INTERNAL_cf12db9d_4_k_cu_7adba0cb_302214cute7productE)
_ZN40_INTERNAL_cf12db9d_4_k_cu_7adba0cb_302214cute7productE:
	.zero		1
	.type		_ZN40_INTERNAL_cf12db9d_4_k_cu_7adba0cb_302214cuda3std3__45__cpo3endE,@object
	.size		_ZN40_INTERNAL_cf12db9d_4_k_cu_7adba0cb_302214cuda3std3__45__cpo3endE,(_ZN40_INTERNAL_cf12db9d_4_k_cu_7adba0cb_302214cuda3std3__419piecewise_constructE - _ZN40_INTERNAL_cf12db9d_4_k_cu_7adba0cb_302214cuda3std3__45__cpo3endE)
_ZN40_INTERNAL_cf12db9d_4_k_cu_7adba0cb_302214cuda3std3__45__cpo3endE:
	.zero		1
	.type		_ZN40_INTERNAL_cf12db9d_4_k_cu_7adba0cb_302214cuda3std3__419piecewise_constructE,@object
	.size		_ZN40_INTERNAL_cf12db9d_4_k_cu_7adba0cb_302214cuda3std3__419piecewise_constructE,(_ZN40_INTERNAL_cf12db9d_4_k_cu_7adba0cb_302214cuda3std3__45__cpo4cendE - _ZN40_INTERNAL_cf12db9d_4_k_cu_7adba0cb_302214cuda3std3__419piecewise_constructE)
_ZN40_INTERNAL_cf12db9d_4_k_cu_7adba0cb_302214cuda3std3__419piecewise_constructE:
	.zero		1
	.type		_ZN40_INTERNAL_cf12db9d_4_k_cu_7adba0cb_302214cuda3std3__45__cpo4cendE,@object
	.size		_ZN40_INTERNAL_cf12db9d_4_k_cu_7adba0cb_302214cuda3std3__45__cpo4cendE,(_ZN40_INTERNAL_cf12db9d_4_k_cu_7adba0cb_302214cuda3std6ranges3__45__cpo4swapE - _ZN40_INTERNAL_cf12db9d_4_k_cu_7adba0cb_302214cuda3std3__45__cpo4cendE)
_ZN40_INTERNAL_cf12db9d_4_k_cu_7adba0cb_302214cuda3std3__45__cpo4cendE:
	.zero		1
	.type		_ZN40_INTERNAL_cf12db9d_4_k_cu_7adba0cb_302214cuda3std6ranges3__45__cpo4swapE,@object
	.size		_ZN40_INTERNAL_cf12db9d_4_k_cu_7adba0cb_302214cuda3std6ranges3__45__cpo4swapE,(.L_10 - _ZN40_INTERNAL_cf12db9d_4_k_cu_7adba0cb_302214cuda3std6ranges3__45__cpo4swapE)
_ZN40_INTERNAL_cf12db9d_4_k_cu_7adba0cb_302214cuda3std6ranges3__45__cpo4swapE:
	.zero		1
.L_10:


//--------------------- .nv.constant0._ZN7cutlass13device_kernelINS_4gemm6kernel13GemmUniversalIN4cute5tupleIJiiiiEEENS1_10collective13CollectiveMmaINS1_35MainloopSm100TmaUmmaWarpSpecializedILi17ELi2ELi4ENS5_IJNS4_1CILi4EEENSA_ILi1EEESC_EEEEENS5_IJNSA_ILi64EEENSA_ILi128EEESF_EEEaNS5_IJlSC_lEEEaSI_NS4_8TiledMMAINS4_8MMA_AtomIJNS4_15SM100_MMA_S8_SSIaaiLi64ELi128ELNS4_4UMMA5MajorE0ELSN_0ELNSM_8SaturateE0EEEEEENS4_6LayoutINS5_IJSC_SC_SC_EEENS5_IJNSA_ILi0EEEST_ST_EEEEENS5_IJNS4_10UnderscoreESW_SW_EEEEENS4_13SM90_TMA_LOADENS4_14ComposedLayoutINS4_7SwizzleILi2ELi4ELi3EEENS4_18smem_ptr_flag_bitsILi8EEENSR_INS5_IJNSA_ILi8EEESF_EEENS5_IJSF_SC_EEEEEEEvNS4_8identityENS4_23SM90_TMA_LOAD_MULTICASTES19_vS1A_EENS_8epilogue10collective18CollectiveEpilogueINS1D_23Sm100TmaWarpSpecializedILi2ELi2ELi32ELb0ELb0EEEJSH_NS5_IJNSR_ISF_SC_EES1I_EEEaSI_aSI_NS1D_6fusion15FusionCallbacksIS1H_NS1K_17LinearCombinationIaiaiLNS_15FloatRoundStyleE2EEESH_S1J_JEEENS4_5SM1004TMEM4LOAD26SM100_TMEM_LOAD_16dp32b32xESZ_S19_NS4_39AutoVectorizingCopyWithAssumedAlignmentILi128EEENS4_14SM90_TMA_STOREES19_S1V_S1V_EEEvvEEEEvNT_6ParamsE --------------------------
	.section	.nv.constant0._ZN7cutlass13device_kernelINS_4gemm6kernel13GemmUniversalIN4cute5tupleIJiiiiEEENS1_10collective13CollectiveMmaINS1_35MainloopSm100TmaUmmaWarpSpecializedILi17ELi2ELi4ENS5_IJNS4_1CILi4EEENSA_ILi1EEESC_EEEEENS5_IJNSA_ILi64EEENSA_ILi128EEESF_EEEaNS5_IJlSC_lEEEaSI_NS4_8TiledMMAINS4_8MMA_AtomIJNS4_15SM100_MMA_S8_SSIaaiLi64ELi128ELNS4_4UMMA5MajorE0ELSN_0ELNSM_8SaturateE0EEEEEENS4_6LayoutINS5_IJSC_SC_SC_EEENS5_IJNSA_ILi0EEEST_ST_EEEEENS5_IJNS4_10UnderscoreESW_SW_EEEEENS4_13SM90_TMA_LOADENS4_14ComposedLayoutINS4_7SwizzleILi2ELi4ELi3EEENS4_18smem_ptr_flag_bitsILi8EEENSR_INS5_IJNSA_ILi8EEESF_EEENS5_IJSF_SC_EEEEEEEvNS4_8identityENS4_23SM90_TMA_LOAD_MULTICASTES19_vS1A_EENS_8epilogue10collective18CollectiveEpilogueINS1D_23Sm100TmaWarpSpecializedILi2ELi2ELi32ELb0ELb0EEEJSH_NS5_IJNSR_ISF_SC_EES1I_EEEaSI_aSI_NS1D_6fusion15FusionCallbacksIS1H_NS1K_17LinearCombinationIaiaiLNS_15FloatRoundStyleE2EEESH_S1J_JEEENS4_5SM1004TMEM4LOAD26SM100_TMEM_LOAD_16dp32b32xESZ_S19_NS4_39AutoVectorizingCopyWithAssumedAlignmentILi128EEENS4_14SM90_TMA_STOREES19_S1V_S1V_EEEvvEEEEvNT_6ParamsE,"a",@progbits
	.sectionflags	@""
	.align	4
.nv.constant0._ZN7cutlass13device_kernelINS_4gemm6kernel13GemmUniversalIN4cute5tupleIJiiiiEEENS1_10collective13CollectiveMmaINS1_35MainloopSm100TmaUmmaWarpSpecializedILi17ELi2ELi4ENS5_IJNS4_1CILi4EEENSA_ILi1EEESC_EEEEENS5_IJNSA_ILi64EEENSA_ILi128EEESF_EEEaNS5_IJlSC_lEEEaSI_NS4_8TiledMMAINS4_8MMA_AtomIJNS4_15SM100_MMA_S8_SSIaaiLi64ELi128ELNS4_4UMMA5MajorE0ELSN_0ELNSM_8SaturateE0EEEEEENS4_6LayoutINS5_IJSC_SC_SC_EEENS5_IJNSA_ILi0EEEST_ST_EEEEENS5_IJNS4_10UnderscoreESW_SW_EEEEENS4_13SM90_TMA_LOADENS4_14ComposedLayoutINS4_7SwizzleILi2ELi4ELi3EEENS4_18smem_ptr_flag_bitsILi8EEENSR_INS5_IJNSA_ILi8EEESF_EEENS5_IJSF_SC_EEEEEEEvNS4_8identityENS4_23SM90_TMA_LOAD_MULTICASTES19_vS1A_EENS_8epilogue10collective18CollectiveEpilogueINS1D_23Sm100TmaWarpSpecializedILi2ELi2ELi32ELb0ELb0EEEJSH_NS5_IJNSR_ISF_SC_EES1I_EEEaSI_aSI_NS1D_6fusion15FusionCallbacksIS1H_NS1K_17LinearCombinationIaiaiLNS_15FloatRoundStyleE2EEESH_S1J_JEEENS4_5SM1004TMEM4LOAD26SM100_TMEM_LOAD_16dp32b32xESZ_S19_NS4_39AutoVectorizingCopyWithAssumedAlignmentILi128EEENS4_14SM90_TMA_STOREES19_S1V_S1V_EEEvvEEEEvNT_6ParamsE:
	.zero		2944


//--------------------- SYMBOLS --------------------------

	.type		.nv.reservedSmem.offset0,@object
	.size		.nv.reservedSmem.offset0,0x4
	.type		.nv.reservedSmem.cap,@object
	.size		.nv.reservedSmem.cap,0x4
	.type		__assertfail,@function
